	.headerflags	@"EF_CUDA_TEXMODE_UNIFIED EF_CUDA_64BIT_ADDRESS EF_CUDA_ACCELERATORS EF_CUDA_SM90 EF_CUDA_VIRTUAL_SM(EF_CUDA_SM90)"
	.elftype	@"ET_EXEC"


//--------------------- .nv.info                  --------------------------
	.section	.nv.info,"",@"SHT_CUDA_INFO"
	.align	4


	//----- nvinfo : EIATTR_REGCOUNT
	.align		4
        /*0000*/ 	.byte	0x04, 0x2f
        /*0002*/ 	.short	(.L_1 - .L_0)
	.align		4
.L_0:
        /*0004*/ 	.word	index@(triton_mm)
        /*0008*/ 	.word	0x000000ca


	//----- nvinfo : EIATTR_MIN_STACK_SIZE
	.align		4
.L_1:
        /*000c*/ 	.byte	0x04, 0x12
        /*000e*/ 	.short	(.L_3 - .L_2)
	.align		4
.L_2:
        /*0010*/ 	.word	index@(triton_mm)
        /*0014*/ 	.word	0x00000000


	//----- nvinfo : EIATTR_FRAME_SIZE
	.align		4
.L_3:
        /*0018*/ 	.byte	0x04, 0x11
        /*001a*/ 	.short	(.L_5 - .L_4)
	.align		4
.L_4:
        /*001c*/ 	.word	index@(triton_mm)
        /*0020*/ 	.word	0x00000000


	//----- nvinfo : EIATTR_MIN_STACK_SIZE
	.align		4
.L_5:
        /*0024*/ 	.byte	0x04, 0x12
        /*0026*/ 	.short	(.L_7 - .L_6)
	.align		4
.L_6:
        /*0028*/ 	.word	index@(triton_mm)
        /*002c*/ 	.word	0x00000000
.L_7:


//--------------------- .nv.info.triton_mm        --------------------------
	.section	.nv.info.triton_mm,"",@"SHT_CUDA_INFO"
	.sectionflags	@""
	.align	4


	//----- nvinfo : EIATTR_CUDA_API_VERSION
	.align		4
        /*0000*/ 	.byte	0x04, 0x37
        /*0002*/ 	.short	(.L_9 - .L_8)
.L_8:
        /*0004*/ 	.word	0x0000007c


	//----- nvinfo : EIATTR_KPARAM_INFO
	.align		4
.L_9:
        /*0008*/ 	.byte	0x04, 0x17
        /*000a*/ 	.short	(.L_11 - .L_10)
.L_10:
        /*000c*/ 	.word	0x00000000
        /*0010*/ 	.short	0x0002
        /*0012*/ 	.short	0x0010
        /*0014*/ 	.byte	0x00, 0xf0, 0x21, 0x00


	//----- nvinfo : EIATTR_KPARAM_INFO
	.align		4
.L_11:
        /*0018*/ 	.byte	0x04, 0x17
        /*001a*/ 	.short	(.L_13 - .L_12)
.L_12:
        /*001c*/ 	.word	0x00000000
        /*0020*/ 	.short	0x0001
        /*0022*/ 	.short	0x0008
        /*0024*/ 	.byte	0x00, 0xf0, 0x21, 0x00


	//----- nvinfo : EIATTR_KPARAM_INFO
	.align		4
.L_13:
        /*0028*/ 	.byte	0x04, 0x17
        /*002a*/ 	.short	(.L_15 - .L_14)
.L_14:
        /*002c*/ 	.word	0x00000000
        /*0030*/ 	.short	0x0000
        /*0032*/ 	.short	0x0000
        /*0034*/ 	.byte	0x00, 0xf0, 0x21, 0x00


	//----- nvinfo : EIATTR_SPARSE_MMA_MASK
	.align		4
.L_15:
        /*0038*/ 	.byte	0x03, 0x50
        /*003a*/ 	.short	0x0000


	//----- nvinfo : EIATTR_MAXREG_COUNT
	.align		4
        /*003c*/ 	.byte	0x03, 0x1b
        /*003e*/ 	.short	0x00ff


	//----- nvinfo : EIATTR_COOP_GROUP_MASK_REGIDS
	.align		4
        /*0040*/ 	.byte	0x04, 0x29
        /*0042*/ 	.short	(.L_17 - .L_16)


	//   ....[0]....
.L_16:
        /*0044*/ 	.word	0xffffffff


	//----- nvinfo : EIATTR_COOP_GROUP_INSTR_OFFSETS
	.align		4
.L_17:
        /*0048*/ 	.byte	0x04, 0x28
        /*004a*/ 	.short	(.L_19 - .L_18)


	//   ....[0]....
.L_18:
        /*004c*/ 	.word	0x000014e0


	//----- nvinfo : EIATTR_EXIT_INSTR_OFFSETS
	.align		4
.L_19:
        /*0050*/ 	.byte	0x04, 0x1c
        /*0052*/ 	.short	(.L_21 - .L_20)


	//   ....[0]....
.L_20:
        /*0054*/ 	.word	0x00002c60


	//   ....[1]....
        /*0058*/ 	.word	0x00002cb0


	//----- nvinfo : EIATTR_MAX_THREADS
	.align		4
.L_21:
        /*005c*/ 	.byte	0x04, 0x05
        /*005e*/ 	.short	(.L_23 - .L_22)
.L_22:
        /*0060*/ 	.word	0x00000080
        /*0064*/ 	.word	0x00000001
        /*0068*/ 	.word	0x00000001


	//----- nvinfo : EIATTR_CBANK_PARAM_SIZE
	.align		4
.L_23:
        /*006c*/ 	.byte	0x03, 0x19
        /*006e*/ 	.short	0x0018


	//----- nvinfo : EIATTR_PARAM_CBANK
	.align		4
        /*0070*/ 	.byte	0x04, 0x0a
        /*0072*/ 	.short	(.L_25 - .L_24)
	.align		4
.L_24:
        /*0074*/ 	.word	index@(.nv.constant0.triton_mm)
        /*0078*/ 	.short	0x0210
        /*007a*/ 	.short	0x0018


	//----- nvinfo : EIATTR_SW_WAR
	.align		4
.L_25:
        /*007c*/ 	.byte	0x04, 0x36
        /*007e*/ 	.short	(.L_27 - .L_26)
.L_26:
        /*0080*/ 	.word	0x00000008
.L_27:


//--------------------- .nv.callgraph             --------------------------
	.section	.nv.callgraph,"",@"SHT_CUDA_CALLGRAPH"
	.align	4
	.sectionentsize	8
	.align		4
        /*0000*/ 	.word	0x00000000
	.align		4
        /*0004*/ 	.word	0xffffffff
	.align		4
        /*0008*/ 	.word	0x00000000
	.align		4
        /*000c*/ 	.word	0xfffffffe
	.align		4
        /*0010*/ 	.word	0x00000000
	.align		4
        /*0014*/ 	.word	0xfffffffd
	.align		4
        /*0018*/ 	.word	0x00000000
	.align		4
        /*001c*/ 	.word	0xfffffffc


//--------------------- .text.triton_mm           --------------------------
	.section	.text.triton_mm,"ax",@progbits
	.sectionflags	@"SHF_BARRIERS=1"
	.align	128
        .global         triton_mm
        .type           triton_mm,@function
        .size           triton_mm,(.L_x_2 - triton_mm)
        .other          triton_mm,@"STO_CUDA_ENTRY STV_DEFAULT"
triton_mm:
.text.triton_mm:
[----:B------:R-:W1:Y:S01]  /*0000*/  LDC R1, c[0x0][0x28] ;  /* 0x00000a00ff017b82 */ /* 0x000e620000000800 */
[----:B------:R-:W2:Y:S01]  /*0010*/  S2R R9, SR_CTAID.X ;  /* 0x0000000000097919 */ /* 0x000ea20000002500 */
[----:B------:R-:W-:-:S06]  /*0020*/  IMAD.MOV.U32 R5, RZ, RZ, -0x8 ;  /* 0xfffffff8ff057424 */ /* 0x000fcc00078e00ff */
[----:B------:R-:W3:Y:S01]  /*0030*/  S2UR UR4, SR_CgaCtaId ;  /* 0x00000000000479c3 */ /* 0x000ee20000008800 */
[----:B------:R-:W-:Y:S01]  /*0040*/  UMOV UR24, 0x400 ;  /* 0x0000040000187882 */ /* 0x000fe20000000000 */
[----:B------:R-:W-:Y:S01]  /*0050*/  ULDC.64 UR30, c[0x0][0x208] ;  /* 0x00008200001e7ab9 */ /* 0x000fe20000000a00 */
[----:B------:R-:W-:Y:S01]  /*0060*/  IMAD.MOV.U32 R152, RZ, RZ, -0x40 ;  /* 0xffffffc0ff987424 */ /* 0x000fe200078e00ff */
[----:B------:R-:W-:Y:S02]  /*0070*/  CS2R R88, SRZ ;  /* 0x0000000000587805 */ /* 0x000fe4000001ff00 */
[----:B------:R-:W-:Y:S02]  /*0080*/  CS2R R90, SRZ ;  /* 0x00000000005a7805 */ /* 0x000fe4000001ff00 */
[----:B------:R-:W-:Y:S02]  /*0090*/  CS2R R92, SRZ ;  /* 0x00000000005c7805 */ /* 0x000fe4000001ff00 */
[----:B------:R-:W-:Y:S01]  /*00a0*/  CS2R R94, SRZ ;  /* 0x00000000005e7805 */ /* 0x000fe2000001ff00 */
[----:B------:R-:W4:Y:S01]  /*00b0*/  LDC.64 R50, c[0x0][0x218] ;  /* 0x00008600ff327b82 */ /* 0x000f220000000a00 */
[----:B------:R-:W-:-:S02]  /*00c0*/  CS2R R96, SRZ ;  /* 0x0000000000607805 */ /* 0x000fc4000001ff00 */
[----:B------:R-:W-:Y:S02]  /*00d0*/  CS2R R98, SRZ ;  /* 0x0000000000627805 */ /* 0x000fe4000001ff00 */
[----:B------:R-:W-:Y:S02]  /*00e0*/  CS2R R100, SRZ ;  /* 0x0000000000647805 */ /* 0x000fe4000001ff00 */
[----:B------:R-:W-:Y:S02]  /*00f0*/  CS2R R102, SRZ ;  /* 0x0000000000667805 */ /* 0x000fe4000001ff00 */
[----:B------:R-:W-:Y:S02]  /*0100*/  CS2R R104, SRZ ;  /* 0x0000000000687805 */ /* 0x000fe4000001ff00 */
[----:B------:R-:W-:Y:S02]  /*0110*/  CS2R R106, SRZ ;  /* 0x00000000006a7805 */ /* 0x000fe4000001ff00 */
[----:B------:R-:W-:Y:S01]  /*0120*/  CS2R R108, SRZ ;  /* 0x00000000006c7805 */ /* 0x000fe2000001ff00 */
[----:B------:R-:W5:Y:S01]  /*0130*/  LDC.64 R34, c[0x0][0x210] ;  /* 0x00008400ff227b82 */ /* 0x000f620000000a00 */
[----:B------:R-:W-:-:S02]  /*0140*/  CS2R R110, SRZ ;  /* 0x00000000006e7805 */ /* 0x000fc4000001ff00 */
[----:B------:R-:W-:Y:S02]  /*0150*/  CS2R R112, SRZ ;  /* 0x0000000000707805 */ /* 0x000fe4000001ff00 */
[----:B------:R-:W-:Y:S02]  /*0160*/  CS2R R114, SRZ ;  /* 0x0000000000727805 */ /* 0x000fe4000001ff00 */
[----:B------:R-:W-:Y:S02]  /*0170*/  CS2R R116, SRZ ;  /* 0x0000000000747805 */ /* 0x000fe4000001ff00 */
[----:B------:R-:W-:Y:S02]  /*0180*/  CS2R R118, SRZ ;  /* 0x0000000000767805 */ /* 0x000fe4000001ff00 */
[----:B------:R-:W-:Y:S02]  /*0190*/  CS2R R120, SRZ ;  /* 0x0000000000787805 */ /* 0x000fe4000001ff00 */
[----:B------:R-:W-:Y:S01]  /*01a0*/  CS2R R122, SRZ ;  /* 0x00000000007a7805 */ /* 0x000fe2000001ff00 */
[----:B---3--:R-:W-:Y:S01]  /*01b0*/  UPRMT UR24, UR4, 0x654, UR24 ;  /* 0x0000065404187896 */ /* 0x008fe20008000018 */
[----:B------:R-:W-:-:S02]  /*01c0*/  CS2R R124, SRZ ;  /* 0x00000000007c7805 */ /* 0x000fc4000001ff00 */
[----:B------:R-:W-:Y:S02]  /*01d0*/  CS2R R126, SRZ ;  /* 0x00000000007e7805 */ /* 0x000fe4000001ff00 */
[----:B------:R-:W-:Y:S02]  /*01e0*/  CS2R R128, SRZ ;  /* 0x0000000000807805 */ /* 0x000fe4000001ff00 */
[----:B------:R-:W-:Y:S02]  /*01f0*/  CS2R R130, SRZ ;  /* 0x0000000000827805 */ /* 0x000fe4000001ff00 */
[----:B------:R-:W-:Y:S01]  /*0200*/  CS2R R132, SRZ ;  /* 0x0000000000847805 */ /* 0x000fe2000001ff00 */
[----:B--2---:R-:W-:Y:S01]  /*0210*/  IMAD.HI R0, R9, 0x2aaaaaab, RZ ;  /* 0x2aaaaaab09007827 */ /* 0x004fe200078e02ff */
[----:B------:R-:W-:Y:S02]  /*0220*/  CS2R R134, SRZ ;  /* 0x0000000000867805 */ /* 0x000fe4000001ff00 */
[----:B------:R-:W-:-:S02]  /*0230*/  CS2R R136, SRZ ;  /* 0x0000000000887805 */ /* 0x000fc4000001ff00 */
[----:B------:R-:W-:Y:S02]  /*0240*/  CS2R R138, SRZ ;  /* 0x00000000008a7805 */ /* 0x000fe4000001ff00 */
[----:B------:R-:W-:Y:S02]  /*0250*/  CS2R R140, SRZ ;  /* 0x00000000008c7805 */ /* 0x000fe4000001ff00 */
[----:B------:R-:W-:Y:S02]  /*0260*/  SHF.R.U32.HI R3, RZ, 0x1f, R0 ;  /* 0x0000001fff037819 */ /* 0x000fe40000011600 */
[----:B------:R-:W-:Y:S02]  /*0270*/  CS2R R142, SRZ ;  /* 0x00000000008e7805 */ /* 0x000fe4000001ff00 */
[----:B------:R-:W-:Y:S02]  /*0280*/  CS2R R144, SRZ ;  /* 0x0000000000907805 */ /* 0x000fe4000001ff00 */
[----:B------:R-:W-:-:S02]  /*0290*/  CS2R R146, SRZ ;  /* 0x0000000000927805 */ /* 0x000fc4000001ff00 */
[----:B------:R-:W-:Y:S02]  /*02a0*/  LEA.HI.SX32 R4, R0, R3, 0x1b ;  /* 0x0000000300047211 */ /* 0x000fe400078fdaff */
[----:B------:R-:W-:Y:S02]  /*02b0*/  CS2R R148, SRZ ;  /* 0x0000000000947805 */ /* 0x000fe4000001ff00 */
[----:B------:R-:W-:Y:S02]  /*02c0*/  CS2R R150, SRZ ;  /* 0x0000000000967805 */ /* 0x000fe4000001ff00 */
[----:B------:R-:W-:Y:S02]  /*02d0*/  CS2R R66, SRZ ;  /* 0x0000000000427805 */ /* 0x000fe4000001ff00 */
[----:B------:R-:W-:Y:S01]  /*02e0*/  CS2R R68, SRZ ;  /* 0x0000000000447805 */ /* 0x000fe2000001ff00 */
[C---:B------:R-:W-:Y:S01]  /*02f0*/  IMAD R0, R4.reuse, R5, 0x20 ;  /* 0x0000002004007424 */ /* 0x040fe200078e0205 */
[----:B------:R-:W-:Y:S01]  /*0300*/  CS2R R70, SRZ ;  /* 0x0000000000467805 */ /* 0x000fe2000001ff00 */
[----:B------:R-:W-:Y:S01]  /*0310*/  IMAD R6, R4, -0xc0, R9 ;  /* 0xffffff4004067824 */ /* 0x000fe200078e0209 */
[----:B------:R-:W-:-:S02]  /*0320*/  CS2R R72, SRZ ;  /* 0x0000000000487805 */ /* 0x000fc4000001ff00 */
[----:B------:R-:W-:Y:S02]  /*0330*/  CS2R R74, SRZ ;  /* 0x00000000004a7805 */ /* 0x000fe4000001ff00 */
[----:B------:R-:W-:Y:S02]  /*0340*/  VIMNMX R5, R0, 0x8, PT ;  /* 0x0000000800057848 */ /* 0x000fe40003fe0100 */
[----:B------:R-:W-:Y:S02]  /*0350*/  CS2R R76, SRZ ;  /* 0x00000000004c7805 */ /* 0x000fe4000001ff00 */
[----:B------:R-:W-:Y:S02]  /*0360*/  IABS R10, R6 ;  /* 0x00000006000a7213 */ /* 0x000fe40000000000 */
[----:B------:R-:W-:Y:S02]  /*0370*/  CS2R R78, SRZ ;  /* 0x00000000004e7805 */ /* 0x000fe4000001ff00 */
[----:B------:R-:W-:-:S02]  /*0380*/  IABS R8, R5 ;  /* 0x0000000500087213 */ /* 0x000fc40000000000 */
[----:B------:R-:W-:Y:S02]  /*0390*/  CS2R R80, SRZ ;  /* 0x0000000000507805 */ /* 0x000fe4000001ff00 */
[-C--:B------:R-:W-:Y:S02]  /*03a0*/  IABS R11, R5.reuse ;  /* 0x00000005000b7213 */ /* 0x080fe40000000000 */
[----:B------:R-:W-:Y:S01]  /*03b0*/  CS2R R82, SRZ ;  /* 0x0000000000527805 */ /* 0x000fe2000001ff00 */
[----:B------:R-:W2:Y:S01]  /*03c0*/  I2F.RP R0, R8 ;  /* 0x0000000800007306 */ /* 0x000ea20000209400 */
[----:B------:R-:W-:Y:S02]  /*03d0*/  LOP3.LUT R6, R6, R5, RZ, 0x3c, !PT ;  /* 0x0000000506067212 */ /* 0x000fe400078e3cff */
[----:B------:R-:W-:Y:S01]  /*03e0*/  CS2R R84, SRZ ;  /* 0x0000000000547805 */ /* 0x000fe2000001ff00 */
[----:B------:R-:W-:Y:S01]  /*03f0*/  IMAD.MOV R11, RZ, RZ, -R11 ;  /* 0x000000ffff0b7224 */ /* 0x000fe200078e0a0b */
[----:B------:R-:W-:-:S02]  /*0400*/  CS2R R86, SRZ ;  /* 0x0000000000567805 */ /* 0x000fc4000001ff00 */
[----:B------:R-:W-:Y:S01]  /*0410*/  ISETP.GE.AND P3, PT, R6, RZ, PT ;  /* 0x000000ff0600720c */ /* 0x000fe20003f66270 */
[----:B------:R-:W-:Y:S01]  /*0420*/  UMOV UR25, 0x1 ;  /* 0x0000000100197882 */ /* 0x000fe20000000000 */
[----:B------:R-:W-:Y:S01]  /*0430*/  LOP3.LUT R6, RZ, R5, RZ, 0x33, !PT ;  /* 0x00000005ff067212 */ /* 0x000fe200078e33ff */
[----:B------:R-:W-:Y:S01]  /*0440*/  UMOV UR26, 0xffffffff ;  /* 0xffffffff001a7882 */ /* 0x000fe20000000000 */
[----:B------:R-:W-:Y:S01]  /*0450*/  UMOV UR4, URZ ;  /* 0x0000003f00047c82 */ /* 0x000fe20008000000 */
[----:B------:R-:W-:Y:S01]  /*0460*/  UMOV UR5, URZ ;  /* 0x0000003f00057c82 */ /* 0x000fe20008000000 */
[----:B--2---:R-:W2:Y:S02]  /*0470*/  MUFU.RCP R0, R0 ;  /* 0x0000000000007308 */ /* 0x004ea40000001000 */
[----:B--2---:R-:W-:Y:S01]  /*0480*/  VIADD R2, R0, 0xffffffe ;  /* 0x0ffffffe00027836 */ /* 0x004fe20000000000 */
[----:B------:R-:W-:-:S05]  /*0490*/  IABS R0, R9 ;  /* 0x0000000900007213 */ /* 0x000fca0000000000 */
[----:B------:R2:W3:Y:S02]  /*04a0*/  F2I.FTZ.U32.TRUNC.NTZ R3, R2 ;  /* 0x0000000200037305 */ /* 0x0004e4000021f000 */
[----:B--2---:R-:W-:Y:S02]  /*04b0*/  IMAD.MOV.U32 R2, RZ, RZ, RZ ;  /* 0x000000ffff027224 */ /* 0x004fe400078e00ff */
[----:B---3--:R-:W-:-:S04]  /*04c0*/  IMAD.MOV R7, RZ, RZ, -R3 ;  /* 0x000000ffff077224 */ /* 0x008fc800078e0a03 */
[----:B------:R-:W-:-:S04]  /*04d0*/  IMAD R7, R7, R8, RZ ;  /* 0x0000000807077224 */ /* 0x000fc800078e02ff */
[----:B------:R-:W-:-:S06]  /*04e0*/  IMAD.HI.U32 R3, R3, R7, R2 ;  /* 0x0000000703037227 */ /* 0x000fcc00078e0002 */
[----:B------:R-:W-:-:S04]  /*04f0*/  IMAD.HI.U32 R2, R3, R10, RZ ;  /* 0x0000000a03027227 */ /* 0x000fc800078e00ff */
[----:B------:R-:W-:Y:S02]  /*0500*/  IMAD R7, R2, R11, R10 ;  /* 0x0000000b02077224 */ /* 0x000fe400078e020a */
[----:B------:R-:W-:-:S03]  /*0510*/  IMAD.HI.U32 R3, R3, R0, RZ ;  /* 0x0000000003037227 */ /* 0x000fc600078e00ff */
[C---:B------:R-:W-:Y:S01]  /*0520*/  ISETP.GT.U32.AND P2, PT, R8.reuse, R7, PT ;  /* 0x000000070800720c */ /* 0x040fe20003f44070 */
[----:B------:R-:W-:Y:S02]  /*0530*/  IMAD R3, R3, R11, R0 ;  /* 0x0000000b03037224 */ /* 0x000fe400078e0200 */
[----:B------:R-:W2:Y:S03]  /*0540*/  S2R R0, SR_TID.X ;  /* 0x0000000000007919 */ /* 0x000ea60000002100 */
[----:B------:R-:W-:-:S07]  /*0550*/  ISETP.GT.U32.AND P1, PT, R8, R3, PT ;  /* 0x000000030800720c */ /* 0x000fce0003f24070 */
[--C-:B------:R-:W-:Y:S02]  /*0560*/  @!P2 IMAD.IADD R7, R7, 0x1, -R8.reuse ;  /* 0x000000010707a824 */ /* 0x100fe400078e0a08 */
[----:B------:R-:W-:Y:S01]  /*0570*/  @!P2 VIADD R2, R2, 0x1 ;  /* 0x000000010202a836 */ /* 0x000fe20000000000 */
[----:B------:R-:W-:Y:S02]  /*0580*/  ISETP.GE.AND P2, PT, R9, RZ, PT ;  /* 0x000000ff0900720c */ /* 0x000fe40003f46270 */
[----:B------:R-:W-:Y:S01]  /*0590*/  ISETP.GE.U32.AND P0, PT, R7, R8, PT ;  /* 0x000000080700720c */ /* 0x000fe20003f06070 */
[----:B------:R-:W-:-:S05]  /*05a0*/  @!P1 IMAD.IADD R3, R3, 0x1, -R8 ;  /* 0x0000000103039824 */ /* 0x000fca00078e0a08 */
[----:B------:R-:W-:-:S07]  /*05b0*/  ISETP.GT.U32.AND P1, PT, R8, R3, PT ;  /* 0x000000030800720c */ /* 0x000fce0003f24070 */
[----:B------:R-:W-:Y:S01]  /*05c0*/  @P0 VIADD R2, R2, 0x1 ;  /* 0x0000000102020836 */ /* 0x000fe20000000000 */
[----:B------:R-:W-:-:S03]  /*05d0*/  ISETP.NE.AND P0, PT, R5, RZ, PT ;  /* 0x000000ff0500720c */ /* 0x000fc60003f05270 */
[----:B------:R-:W-:Y:S01]  /*05e0*/  @!P3 IMAD.MOV R2, RZ, RZ, -R2 ;  /* 0x000000ffff02b224 */ /* 0x000fe200078e0a02 */
[----:B--2---:R-:W-:Y:S01]  /*05f0*/  SHF.R.U32.HI R13, RZ, 0x3, R0 ;  /* 0x00000003ff0d7819 */ /* 0x004fe20000011600 */
[----:B------:R-:W-:-:S03]  /*0600*/  @!P1 IMAD.IADD R3, R3, 0x1, -R8 ;  /* 0x0000000103039824 */ /* 0x000fc600078e0a08 */
[----:B------:R-:W-:Y:S01]  /*0610*/  SEL R2, R6, R2, !P0 ;  /* 0x0000000206027207 */ /* 0x000fe20004000000 */
[----:B------:R-:W-:Y:S01]  /*0620*/  @!P2 IMAD.MOV R3, RZ, RZ, -R3 ;  /* 0x000000ffff03a224 */ /* 0x000fe200078e0a03 */
[----:B------:R-:W-:-:S03]  /*0630*/  SGXT.U32 R13, R13, 0x4 ;  /* 0x000000040d0d781a */ /* 0x000fc60000000000 */
[----:B------:R-:W-:Y:S01]  /*0640*/  IMAD.SHL.U32 R2, R2, 0x80, RZ ;  /* 0x0000008002027824 */ /* 0x000fe200078e00ff */
[----:B------:R-:W-:-:S04]  /*0650*/  SEL R3, R6, R3, !P0 ;  /* 0x0000000306037207 */ /* 0x000fc80004000000 */
[----:B------:R-:W-:Y:S01]  /*0660*/  LOP3.LUT R7, R2, 0x10, R13, 0xfe, !PT ;  /* 0x0000001002077812 */ /* 0x000fe200078efe0d */
[----:B------:R-:W-:Y:S01]  /*0670*/  IMAD R24, R4, 0x8, R3 ;  /* 0x0000000804187824 */ /* 0x000fe200078e0203 */
[----:B------:R-:W-:Y:S02]  /*0680*/  LOP3.LUT R5, R2, R13, RZ, 0xfc, !PT ;  /* 0x0000000d02057212 */ /* 0x000fe400078efcff */
[----:B------:R-:W-:Y:S01]  /*0690*/  LOP3.LUT R8, R2, 0x20, R13, 0xfe, !PT ;  /* 0x0000002002087812 */ /* 0x000fe200078efe0d */
[----:B------:R-:W-:Y:S01]  /*06a0*/  IMAD.HI R9, R7, 0x2aaaaaab, RZ ;  /* 0x2aaaaaab07097827 */ /* 0x000fe200078e02ff */
[----:B------:R-:W-:-:S03]  /*06b0*/  LOP3.LUT R4, R2, 0x30, R13, 0xfe, !PT ;  /* 0x0000003002047812 */ /* 0x000fc600078efe0d */
[----:B------:R-:W-:Y:S01]  /*06c0*/  IMAD.HI R6, R5, 0x2aaaaaab, RZ ;  /* 0x2aaaaaab05067827 */ /* 0x000fe200078e02ff */
[----:B------:R-:W-:-:S03]  /*06d0*/  SHF.R.U32.HI R10, RZ, 0x1f, R9 ;  /* 0x0000001fff0a7819 */ /* 0x000fc60000011609 */
[----:B------:R-:W-:Y:S01]  /*06e0*/  IMAD.HI R11, R8, 0x2aaaaaab, RZ ;  /* 0x2aaaaaab080b7827 */ /* 0x000fe200078e02ff */
[----:B------:R-:W-:Y:S02]  /*06f0*/  SHF.R.U32.HI R3, RZ, 0x1f, R6 ;  /* 0x0000001fff037819 */ /* 0x000fe40000011606 */
[----:B------:R-:W-:Y:S01]  /*0700*/  LEA.HI R14, R9, R10, RZ, 0x17 ;  /* 0x0000000a090e7211 */ /* 0x000fe200078fb8ff */
[----:B------:R-:W-:Y:S01]  /*0710*/  IMAD.HI R15, R4, 0x2aaaaaab, RZ ;  /* 0x2aaaaaab040f7827 */ /* 0x000fe200078e02ff */
[----:B------:R-:W-:Y:S02]  /*0720*/  LOP3.LUT R9, R2, 0x50, R13, 0xfe, !PT ;  /* 0x0000005002097812 */ /* 0x000fe400078efe0d */
[----:B------:R-:W-:Y:S01]  /*0730*/  SHF.R.U32.HI R16, RZ, 0x1f, R11 ;  /* 0x0000001fff107819 */ /* 0x000fe2000001160b */
[----:B------:R-:W-:Y:S01]  /*0740*/  IMAD R32, R14, -0xc00, R7 ;  /* 0xfffff4000e207824 */ /* 0x000fe200078e0207 */
[----:B------:R-:W-:Y:S01]  /*0750*/  LEA.HI R12, R6, R3, RZ, 0x17 ;  /* 0x00000003060c7211 */ /* 0x000fe200078fb8ff */
[----:B------:R-:W-:Y:S01]  /*0760*/  IMAD.HI R18, R9, 0x2aaaaaab, RZ ;  /* 0x2aaaaaab09127827 */ /* 0x000fe200078e02ff */
[----:B------:R-:W-:-:S02]  /*0770*/  LOP3.LUT R6, R2, 0x40, R13, 0xfe, !PT ;  /* 0x0000004002067812 */ /* 0x000fc400078efe0d */
[----:B------:R-:W-:Y:S01]  /*0780*/  LEA.HI R3, R11, R16, RZ, 0x17 ;  /* 0x000000100b037211 */ /* 0x000fe200078fb8ff */
[----:B------:R-:W-:Y:S01]  /*0790*/  IMAD R30, R12, -0xc00, R5 ;  /* 0xfffff4000c1e7824 */ /* 0x000fe200078e0205 */
[----:B------:R-:W-:Y:S01]  /*07a0*/  LOP3.LUT R10, R2, 0x60, R13, 0xfe, !PT ;  /* 0x00000060020a7812 */ /* 0x000fe200078efe0d */
[----:B------:R-:W-:Y:S01]  /*07b0*/  IMAD.HI R17, R6, 0x2aaaaaab, RZ ;  /* 0x2aaaaaab06117827 */ /* 0x000fe200078e02ff */
[----:B------:R-:W-:Y:S02]  /*07c0*/  LOP3.LUT R11, R2, 0x70, R13, 0xfe, !PT ;  /* 0x00000070020b7812 */ /* 0x000fe400078efe0d */
[----:B------:R-:W-:Y:S01]  /*07d0*/  SHF.R.U32.HI R16, RZ, 0x1f, R15 ;  /* 0x0000001fff107819 */ /* 0x000fe2000001160f */
[----:B------:R-:W-:Y:S01]  /*07e0*/  IMAD.HI R20, R10, 0x2aaaaaab, RZ ;  /* 0x2aaaaaab0a147827 */ /* 0x000fe200078e02ff */
[----:B------:R-:W-:Y:S02]  /*07f0*/  SHF.R.U32.HI R19, RZ, 0x1f, R18 ;  /* 0x0000001fff137819 */ /* 0x000fe40000011612 */
[----:B------:R-:W-:Y:S01]  /*0800*/  LEA.HI R15, R15, R16, RZ, 0x17 ;  /* 0x000000100f0f7211 */ /* 0x000fe200078fb8ff */
[----:B------:R-:W-:Y:S01]  /*0810*/  IMAD.HI R22, R11, 0x2aaaaaab, RZ ;  /* 0x2aaaaaab0b167827 */ /* 0x000fe200078e02ff */
[----:B------:R-:W-:-:S02]  /*0820*/  SHF.R.U32.HI R16, RZ, 0x1f, R17 ;  /* 0x0000001fff107819 */ /* 0x000fc40000011611 */
[----:B------:R-:W-:Y:S01]  /*0830*/  LEA.HI R18, R18, R19, RZ, 0x17 ;  /* 0x0000001312127211 */ /* 0x000fe200078fb8ff */
[----:B------:R-:W-:Y:S01]  /*0840*/  IMAD R36, R3, -0xc00, R8 ;  /* 0xfffff40003247824 */ /* 0x000fe200078e0208 */
[----:B------:R-:W-:Y:S01]  /*0850*/  SHF.R.S32.HI R19, RZ, 0x18, R24 ;  /* 0x00000018ff137819 */ /* 0x000fe20000011418 */
[----:B------:R-:W-:Y:S01]  /*0860*/  IMAD.SHL.U32 R3, R24, 0x80, RZ ;  /* 0x0000008018037824 */ /* 0x000fe200078e00ff */
[----:B------:R-:W-:Y:S01]  /*0870*/  SHF.R.U32.HI R21, RZ, 0x1f, R20 ;  /* 0x0000001fff157819 */ /* 0x000fe20000011614 */
[----:B------:R-:W-:Y:S01]  /*0880*/  IMAD R38, R15, -0xc00, R4 ;  /* 0xfffff4000f267824 */ /* 0x000fe200078e0204 */
[----:B------:R-:W-:Y:S01]  /*0890*/  SHF.R.U32.HI R23, RZ, 0x1f, R22 ;  /* 0x0000001fff177819 */ /* 0x000fe20000011616 */
[----:B------:R-:W-:Y:S01]  /*08a0*/  IMAD R42, R18, -0xc00, R9 ;  /* 0xfffff400122a7824 */ /* 0x000fe200078e0209 */
[----:B------:R-:W-:Y:S02]  /*08b0*/  LEA.HI R17, R17, R16, RZ, 0x17 ;  /* 0x0000001011117211 */ /* 0x000fe400078fb8ff */
[----:B------:R-:W-:-:S02]  /*08c0*/  SGXT R19, R19, 0x1 ;  /* 0x000000011313781a */ /* 0x000fc40000000200 */
[----:B------:R-:W-:Y:S01]  /*08d0*/  LOP3.LUT R4, R3, R13, RZ, 0xfc, !PT ;  /* 0x0000000d03047212 */ /* 0x000fe200078efcff */
[----:B------:R-:W-:Y:S01]  /*08e0*/  IMAD R40, R17, -0xc00, R6 ;  /* 0xfffff40011287824 */ /* 0x000fe200078e0206 */
[----:B------:R-:W-:Y:S02]  /*08f0*/  LEA.HI R21, R20, R21, RZ, 0x17 ;  /* 0x0000001514157211 */ /* 0x000fe400078fb8ff */
[----:B------:R-:W-:Y:S02]  /*0900*/  LEA.HI R22, R22, R23, RZ, 0x17 ;  /* 0x0000001716167211 */ /* 0x000fe400078fb8ff */
[----:B------:R-:W-:Y:S01]  /*0910*/  LEA.HI R5, R19, R4, RZ, 0xc ;  /* 0x0000000413057211 */ /* 0x000fe200078f60ff */
[----:B------:R-:W-:Y:S01]  /*0920*/  IMAD R44, R21, -0xc00, R10 ;  /* 0xfffff400152c7824 */ /* 0x000fe200078e020a */
[----:B------:R-:W-:Y:S01]  /*0930*/  LOP3.LUT R6, R3, 0x10, R13, 0xfe, !PT ;  /* 0x0000001003067812 */ /* 0x000fe200078efe0d */
[----:B------:R-:W-:Y:S01]  /*0940*/  IMAD R46, R22, -0xc00, R11 ;  /* 0xfffff400162e7824 */ /* 0x000fe200078e020b */
[----:B------:R-:W-:-:S02]  /*0950*/  LOP3.LUT R7, R3, 0x20, R13, 0xfe, !PT ;  /* 0x0000002003077812 */ /* 0x000fc400078efe0d */
[----:B------:R-:W-:Y:S02]  /*0960*/  LOP3.LUT R8, R3, 0x30, R13, 0xfe, !PT ;  /* 0x0000003003087812 */ /* 0x000fe400078efe0d */
[----:B------:R-:W-:Y:S02]  /*0970*/  LOP3.LUT R5, R5, 0x3ff000, RZ, 0xc0, !PT ;  /* 0x003ff00005057812 */ /* 0x000fe400078ec0ff */
[C---:B------:R-:W-:Y:S02]  /*0980*/  LEA.HI R9, R19.reuse, R6, RZ, 0xc ;  /* 0x0000000613097211 */ /* 0x040fe400078f60ff */
[C---:B------:R-:W-:Y:S01]  /*0990*/  LEA.HI R10, R19.reuse, R7, RZ, 0xc ;  /* 0x00000007130a7211 */ /* 0x040fe200078f60ff */
[----:B------:R-:W-:Y:S01]  /*09a0*/  IMAD.IADD R18, R4, 0x1, -R5 ;  /* 0x0000000104127824 */ /* 0x000fe200078e0a05 */
[----:B------:R-:W-:Y:S01]  /*09b0*/  LEA.HI R11, R19, R8, RZ, 0xc ;  /* 0x00000008130b7211 */ /* 0x000fe200078f60ff */
[----:B------:R-:W-:Y:S01]  /*09c0*/  IMAD.SHL.U32 R5, R0, 0x8, RZ ;  /* 0x0000000800057824 */ /* 0x000fe200078e00ff */
[----:B------:R-:W-:-:S02]  /*09d0*/  LOP3.LUT R14, R3, 0x40, R13, 0xfe, !PT ;  /* 0x00000040030e7812 */ /* 0x000fc400078efe0d */
[----:B------:R-:W-:Y:S02]  /*09e0*/  LOP3.LUT R9, R9, 0x3ff000, RZ, 0xc0, !PT ;  /* 0x003ff00009097812 */ /* 0x000fe400078ec0ff */
[----:B------:R-:W-:Y:S02]  /*09f0*/  LOP3.LUT R10, R10, 0x3ff000, RZ, 0xc0, !PT ;  /* 0x003ff0000a0a7812 */ /* 0x000fe400078ec0ff */
[----:B------:R-:W-:Y:S01]  /*0a00*/  LOP3.LUT R11, R11, 0x3ff000, RZ, 0xc0, !PT ;  /* 0x003ff0000b0b7812 */ /* 0x000fe200078ec0ff */
[----:B------:R-:W-:Y:S01]  /*0a10*/  IMAD.IADD R20, R6, 0x1, -R9 ;  /* 0x0000000106147824 */ /* 0x000fe200078e0a09 */
[----:B------:R-:W-:Y:S01]  /*0a20*/  LEA.HI R16, R19, R14, RZ, 0xc ;  /* 0x0000000e13107211 */ /* 0x000fe200078f60ff */
[----:B------:R-:W-:Y:S01]  /*0a30*/  IMAD.IADD R22, R7, 0x1, -R10 ;  /* 0x0000000107167824 */ /* 0x000fe200078e0a0a */
[----:B------:R-:W-:Y:S01]  /*0a40*/  LOP3.LUT R12, R5, 0x38, R0, 0x48, !PT ;  /* 0x00000038050c7812 */ /* 0x000fe200078e4800 */
[----:B------:R-:W-:Y:S01]  /*0a50*/  IMAD.IADD R24, R8, 0x1, -R11 ;  /* 0x0000000108187824 */ /* 0x000fe200078e0a0b */
[----:B------:R-:W-:-:S02]  /*0a60*/  LOP3.LUT R4, R13, 0x10, RZ, 0xfc, !PT ;  /* 0x000000100d047812 */ /* 0x000fc400078efcff */
[C---:B------:R-:W-:Y:S02]  /*0a70*/  LOP3.LUT R6, R13.reuse, 0x20, RZ, 0xfc, !PT ;  /* 0x000000200d067812 */ /* 0x040fe400078efcff */
[C---:B------:R-:W-:Y:S01]  /*0a80*/  LOP3.LUT R7, R13.reuse, 0x30, RZ, 0xfc, !PT ;  /* 0x000000300d077812 */ /* 0x040fe200078efcff */
[--C-:B------:R-:W-:Y:S01]  /*0a90*/  IMAD R4, R4, 0x40, R12.reuse ;  /* 0x0000004004047824 */ /* 0x100fe200078e020c */
[C---:B------:R-:W-:Y:S01]  /*0aa0*/  LOP3.LUT R8, R13.reuse, 0x40, RZ, 0xfc, !PT ;  /* 0x000000400d087812 */ /* 0x040fe200078efcff */
[--C-:B------:R-:W-:Y:S01]  /*0ab0*/  IMAD R6, R6, 0x40, R12.reuse ;  /* 0x0000004006067824 */ /* 0x100fe200078e020c */
[----:B------:R-:W-:Y:S01]  /*0ac0*/  LOP3.LUT R9, R13, 0x50, RZ, 0xfc, !PT ;  /* 0x000000500d097812 */ /* 0x000fe200078efcff */
[--C-:B------:R-:W-:Y:S01]  /*0ad0*/  IMAD R7, R7, 0x40, R12.reuse ;  /* 0x0000004007077824 */ /* 0x100fe200078e020c */
[C---:B------:R-:W-:Y:S01]  /*0ae0*/  LOP3.LUT R10, R13.reuse, 0x60, RZ, 0xfc, !PT ;  /* 0x000000600d0a7812 */ /* 0x040fe200078efcff */
[--C-:B------:R-:W-:Y:S01]  /*0af0*/  IMAD R8, R8, 0x40, R12.reuse ;  /* 0x0000004008087824 */ /* 0x100fe200078e020c */
[----:B------:R-:W-:Y:S01]  /*0b00*/  LOP3.LUT R11, R13, 0x70, RZ, 0xfc, !PT ;  /* 0x000000700d0b7812 */ /* 0x000fe200078efcff */
[--C-:B------:R-:W-:Y:S01]  /*0b10*/  IMAD R9, R9, 0x40, R12.reuse ;  /* 0x0000004009097824 */ /* 0x100fe200078e020c */
[----:B------:R-:W-:Y:S01]  /*0b20*/  LOP3.LUT R21, R16, 0x3ff000, RZ, 0xc0, !PT ;  /* 0x003ff00010157812 */ /* 0x000fe200078ec0ff */
[--C-:B------:R-:W-:Y:S01]  /*0b30*/  IMAD R10, R10, 0x40, R12.reuse ;  /* 0x000000400a0a7824 */ /* 0x100fe200078e020c */
[----:B------:R-:W-:Y:S01]  /*0b40*/  LOP3.LUT R15, R3, 0x50, R13, 0xfe, !PT ;  /* 0x00000050030f7812 */ /* 0x000fe200078efe0d */
[--C-:B------:R-:W-:Y:S01]  /*0b50*/  IMAD R11, R11, 0x40, R12.reuse ;  /* 0x000000400b0b7824 */ /* 0x100fe200078e020c */
[----:B------:R-:W-:Y:S01]  /*0b60*/  LOP3.LUT R16, R3, 0x60, R13, 0xfe, !PT ;  /* 0x0000006003107812 */ /* 0x000fe200078efe0d */
[----:B------:R-:W-:Y:S01]  /*0b70*/  IMAD R12, R13, 0x40, R12 ;  /* 0x000000400d0c7824 */ /* 0x000fe200078e020c */
[----:B------:R-:W-:Y:S01]  /*0b80*/  LOP3.LUT R17, R3, 0x70, R13, 0xfe, !PT ;  /* 0x0000007003117812 */ /* 0x000fe200078efe0d */
[----:B------:R-:W-:Y:S01]  /*0b90*/  IMAD.IADD R14, R14, 0x1, -R21 ;  /* 0x000000010e0e7824 */ /* 0x000fe200078e0a15 */
[----:B------:R-:W-:-:S02]  /*0ba0*/  LEA.HI R13, R19, R15, RZ, 0xc ;  /* 0x0000000f130d7211 */ /* 0x000fc400078f60ff */
[C---:B------:R-:W-:Y:S02]  /*0bb0*/  LEA.HI R21, R19.reuse, R16, RZ, 0xc ;  /* 0x0000001013157211 */ /* 0x040fe400078f60ff */
[----:B------:R-:W-:Y:S02]  /*0bc0*/  LEA.HI R19, R19, R17, RZ, 0xc ;  /* 0x0000001113137211 */ /* 0x000fe400078f60ff */
[----:B------:R-:W-:Y:S02]  /*0bd0*/  LOP3.LUT R26, R13, 0x3ff000, RZ, 0xc0, !PT ;  /* 0x003ff0000d1a7812 */ /* 0x000fe400078ec0ff */
[----:B------:R-:W-:Y:S02]  /*0be0*/  LOP3.LUT R21, R21, 0x3ff000, RZ, 0xc0, !PT ;  /* 0x003ff00015157812 */ /* 0x000fe400078ec0ff */
[----:B------:R-:W-:Y:S01]  /*0bf0*/  LOP3.LUT R28, R19, 0x3ff000, RZ, 0xc0, !PT ;  /* 0x003ff000131c7812 */ /* 0x000fe200078ec0ff */
[----:B------:R-:W-:Y:S01]  /*0c00*/  IMAD.IADD R26, R15, 0x1, -R26 ;  /* 0x000000010f1a7824 */ /* 0x000fe200078e0a1a */
[----:B------:R-:W-:Y:S01]  /*0c10*/  LOP3.LUT R13, R5, 0x38, RZ, 0xc0, !PT ;  /* 0x00000038050d7812 */ /* 0x000fe200078ec0ff */
[----:B------:R-:W-:Y:S01]  /*0c20*/  IMAD.IADD R16, R16, 0x1, -R21 ;  /* 0x0000000110107824 */ /* 0x000fe200078e0a15 */
[----:B------:R-:W-:Y:S01]  /*0c30*/  LEA R53, R4, UR24, 0x1 ;  /* 0x0000001804357c11 */ /* 0x000fe2000f8e08ff */
[----:B------:R-:W-:Y:S01]  /*0c40*/  IMAD.IADD R28, R17, 0x1, -R28 ;  /* 0x00000001111c7824 */ /* 0x000fe200078e0a1c */
[----:B------:R-:W-:Y:S01]  /*0c50*/  LEA R55, R6, UR24, 0x1 ;  /* 0x0000001806377c11 */ /* 0x000fe2000f8e08ff */
[--C-:B------:R-:W-:Y:S01]  /*0c60*/  IMAD R21, R18, 0xc00, R13.reuse ;  /* 0x00000c0012157824 */ /* 0x100fe200078e020d */
        /* <DEDUP_REMOVED lines=9> */
[----:B------:R-:W-:-:S02]  /*0d00*/  IMAD R31, R26, 0xc00, R13 ;  /* 0x00000c001a1f7824 */ /* 0x000fc400078e020d */
[--C-:B------:R-:W-:Y:S02]  /*0d10*/  IMAD R33, R16, 0xc00, R13.reuse ;  /* 0x00000c0010217824 */ /* 0x100fe400078e020d */
[--C-:B------:R-:W-:Y:S02]  /*0d20*/  IMAD R15, R28, 0xc00, R13.reuse ;  /* 0x00000c001c0f7824 */ /* 0x100fe400078e020d */
[--C-:B------:R-:W-:Y:S02]  /*0d30*/  IMAD R37, R30, 0xc00, R13.reuse ;  /* 0x00000c001e257824 */ /* 0x100fe400078e020d */
[--C-:B------:R-:W-:Y:S02]  /*0d40*/  IMAD R39, R32, 0xc00, R13.reuse ;  /* 0x00000c0020277824 */ /* 0x100fe400078e020d */
[--C-:B------:R-:W-:Y:S02]  /*0d50*/  IMAD R41, R36, 0xc00, R13.reuse ;  /* 0x00000c0024297824 */ /* 0x100fe400078e020d */
[----:B------:R-:W-:-:S02]  /*0d60*/  IMAD R43, R38, 0xc00, R13 ;  /* 0x00000c00262b7824 */ /* 0x000fc400078e020d */
[--C-:B------:R-:W-:Y:S02]  /*0d70*/  IMAD R45, R40, 0xc00, R13.reuse ;  /* 0x00000c00282d7824 */ /* 0x100fe400078e020d */
[--C-:B------:R-:W-:Y:S02]  /*0d80*/  IMAD R47, R42, 0xc00, R13.reuse ;  /* 0x00000c002a2f7824 */ /* 0x100fe400078e020d */
[--C-:B------:R-:W-:Y:S02]  /*0d90*/  IMAD R49, R44, 0xc00, R13.reuse ;  /* 0x00000c002c317824 */ /* 0x100fe400078e020d */
[----:B------:R-:W-:Y:S02]  /*0da0*/  IMAD R13, R46, 0xc00, R13 ;  /* 0x00000c002e0d7824 */ /* 0x000fe400078e020d */
[----:B----4-:R-:W-:-:S04]  /*0db0*/  IMAD.WIDE R36, R37, 0x2, R50 ;  /* 0x0000000225247825 */ /* 0x010fc800078e0232 */
[----:B------:R-:W-:-:S04]  /*0dc0*/  IMAD.WIDE R38, R39, 0x2, R50 ;  /* 0x0000000227267825 */ /* 0x000fc800078e0232 */
[----:B------:R-:W-:-:S04]  /*0dd0*/  IMAD.WIDE R40, R41, 0x2, R50 ;  /* 0x0000000229287825 */ /* 0x000fc800078e0232 */
[----:B------:R-:W-:-:S04]  /*0de0*/  IMAD.WIDE R42, R43, 0x2, R50 ;  /* 0x000000022b2a7825 */ /* 0x000fc800078e0232 */
[----:B------:R-:W-:-:S04]  /*0df0*/  IMAD.WIDE R44, R45, 0x2, R50 ;  /* 0x000000022d2c7825 */ /* 0x000fc800078e0232 */
[----:B------:R-:W-:-:S04]  /*0e00*/  IMAD.WIDE R46, R47, 0x2, R50 ;  /* 0x000000022f2e7825 */ /* 0x000fc800078e0232 */
[----:B------:R-:W-:Y:S01]  /*0e10*/  IMAD.WIDE R48, R49, 0x2, R50 ;  /* 0x0000000231307825 */ /* 0x000fe200078e0232 */
[----:B------:R-:W-:-:S03]  /*0e20*/  IADD3 R174, P2, R46, 0x100, RZ ;  /* 0x000001002eae7810 */ /* 0x000fc60007f5e0ff */
[----:B------:R-:W-:Y:S01]  /*0e30*/  IMAD.WIDE R50, R13, 0x2, R50 ;  /* 0x000000020d327825 */ /* 0x000fe200078e0232 */
[----:B------:R-:W-:-:S03]  /*0e40*/  LEA R13, R12, UR24, 0x1 ;  /* 0x000000180c0d7c11 */ /* 0x000fc6000f8e08ff */
[----:B-1---5:R-:W-:-:S04]  /*0e50*/  IMAD.WIDE R20, R21, 0x2, R34 ;  /* 0x0000000215147825 */ /* 0x022fc800078e0222 */
[--C-:B------:R-:W-:Y:S01]  /*0e60*/  IMAD.WIDE R22, R23, 0x2, R34.reuse ;  /* 0x0000000217167825 */ /* 0x100fe200078e0222 */
[----:B------:R-:W-:Y:S01]  /*0e70*/  @!PT LDS RZ, [RZ] ;  /* 0x00000000fffff984 */ /* 0x000fe20000000800 */
[----:B------:R-:W-:Y:S01]  /*0e80*/  @!PT LDS RZ, [RZ] ;  /* 0x00000000fffff984 */ /* 0x000fe20000000800 */
[----:B------:R-:W-:Y:S01]  /*0e90*/  @!PT LDS RZ, [RZ] ;  /* 0x00000000fffff984 */ /* 0x000fe20000000800 */
[----:B------:R-:W-:Y:S01]  /*0ea0*/  LDGSTS.E.BYPASS.128 [R13], desc[UR30][R20.64] ;  /* 0x00000000140d7fae */ /* 0x000fe2000b901c5e */
[----:B------:R-:W-:Y:S02]  /*0eb0*/  IADD3 R195, P0, R20, 0x100, RZ ;  /* 0x0000010014c37810 */ /* 0x000fe40007f1e0ff */
[--C-:B------:R-:W-:Y:S01]  /*0ec0*/  IMAD.WIDE R24, R25, 0x2, R34.reuse ;  /* 0x0000000219187825 */ /* 0x100fe200078e0222 */
[----:B------:R-:W-:Y:S03]  /*0ed0*/  LDGSTS.E.BYPASS.128 [R53], desc[UR30][R22.64] ;  /* 0x0000000016357fae */ /* 0x000fe6000b901c5e */
        /* <DEDUP_REMOVED lines=8> */
[----:B------:R-:W-:Y:S01]  /*0f60*/  IMAD.WIDE R34, R15, 0x2, R34 ;  /* 0x000000020f227825 */ /* 0x000fe200078e0222 */
[----:B------:R-:W-:Y:S01]  /*0f70*/  LDGSTS.E.BYPASS.128 [R63], desc[UR30][R32.64] ;  /* 0x00000000203f7fae */ /* 0x000fe2000b901c5e */
[----:B------:R-:W-:-:S02]  /*0f80*/  IADD3 R15, P1, R22, 0x100, RZ ;  /* 0x00000100160f7810 */ /* 0x000fc40007f3e0ff */
[----:B------:R-:W-:Y:S01]  /*0f90*/  IMAD.X R14, RZ, RZ, R21, P0 ;  /* 0x000000ffff0e7224 */ /* 0x000fe200000e0615 */
[----:B------:R-:W-:Y:S01]  /*0fa0*/  LDGSTS.E.BYPASS.128 [R65], desc[UR30][R34.64] ;  /* 0x0000000022417fae */ /* 0x000fe2000b901c5e */
[----:B------:R-:W-:Y:S01]  /*0fb0*/  IADD3 R17, P0, R24, 0x100, RZ ;  /* 0x0000010018117810 */ /* 0x000fe20007f1e0ff */
[----:B------:R-:W-:Y:S01]  /*0fc0*/  IMAD.X R16, RZ, RZ, R23, P1 ;  /* 0x000000ffff107224 */ /* 0x000fe200008e0617 */
[----:B------:R-:W-:Y:S01]  /*0fd0*/  IADD3 R18, P1, R26, 0x100, RZ ;  /* 0x000001001a127810 */ /* 0x000fe20007f3e0ff */
[----:B------:R-:W0:Y:S01]  /*0fe0*/  LDGDEPBAR ;  /* 0x00000000000079af */ /* 0x000e220000000000 */
[----:B------:R-:W-:Y:S02]  /*0ff0*/  IMAD.X R176, RZ, RZ, R47, P2 ;  /* 0x000000ffffb07224 */ /* 0x000fe400010e062f */
[----:B------:R-:W-:Y:S01]  /*1000*/  IMAD.X R19, RZ, RZ, R25, P0 ;  /* 0x000000ffff137224 */ /* 0x000fe200000e0619 */
[----:B------:R-:W-:Y:S01]  /*1010*/  LDGSTS.E.BYPASS.128 [R13+0xc000], desc[UR30][R36.64] ;  /* 0x0c000000240d7fae */ /* 0x000fe2000b901c5e */
[----:B------:R-:W-:Y:S01]  /*1020*/  IADD3 R196, P0, R28, 0x100, RZ ;  /* 0x000001001cc47810 */ /* 0x000fe20007f1e0ff */
[----:B------:R-:W-:Y:S01]  /*1030*/  IMAD.X R198, RZ, RZ, R27, P1 ;  /* 0x000000ffffc67224 */ /* 0x000fe200008e061b */
[----:B------:R-:W-:Y:S01]  /*1040*/  IADD3 R193, P1, R30, 0x100, RZ ;  /* 0x000001001ec17810 */ /* 0x000fe20007f3e0ff */
[----:B------:R-:W-:Y:S02]  /*1050*/  LDGSTS.E.BYPASS.128 [R53+0xc000], desc[UR30][R38.64] ;  /* 0x0c00000026357fae */ /* 0x000fe4000b901c5e */
[----:B------:R-:W-:Y:S01]  /*1060*/  IMAD.X R197, RZ, RZ, R29, P0 ;  /* 0x000000ffffc57224 */ /* 0x000fe200000e061d */
[----:B------:R-:W-:Y:S01]  /*1070*/  IADD3 R191, P0, R32, 0x100, RZ ;  /* 0x0000010020bf7810 */ /* 0x000fe20007f1e0ff */
[----:B------:R-:W-:Y:S01]  /*1080*/  LDGSTS.E.BYPASS.128 [R55+0xc000], desc[UR30][R40.64] ;  /* 0x0c00000028377fae */ /* 0x000fe2000b901c5e */
[----:B------:R-:W-:Y:S01]  /*1090*/  IMAD.X R194, RZ, RZ, R31, P1 ;  /* 0x000000ffffc27224 */ /* 0x000fe200008e061f */
[----:B------:R-:W-:-:S02]  /*10a0*/  IADD3 R189, P1, R34, 0x100, RZ ;  /* 0x0000010022bd7810 */ /* 0x000fc40007f3e0ff */
[----:B------:R-:W-:Y:S01]  /*10b0*/  LDGSTS.E.BYPASS.128 [R57+0xc000], desc[UR30][R42.64] ;  /* 0x0c0000002a397fae */ /* 0x000fe2000b901c5e */
[----:B------:R-:W-:Y:S01]  /*10c0*/  IMAD.X R192, RZ, RZ, R33, P0 ;  /* 0x000000ffffc07224 */ /* 0x000fe200000e0621 */
[----:B------:R-:W-:Y:S01]  /*10d0*/  IADD3 R187, P0, R36, 0x100, RZ ;  /* 0x0000010024bb7810 */ /* 0x000fe20007f1e0ff */
[----:B------:R-:W-:Y:S01]  /*10e0*/  IMAD.X R190, RZ, RZ, R35, P1 ;  /* 0x000000ffffbe7224 */ /* 0x000fe200008e0623 */
[----:B------:R-:W-:Y:S01]  /*10f0*/  LDGSTS.E.BYPASS.128 [R59+0xc000], desc[UR30][R44.64] ;  /* 0x0c0000002c3b7fae */ /* 0x000fe2000b901c5e */
[----:B------:R-:W-:Y:S02]  /*1100*/  IADD3 R185, P1, R38, 0x100, RZ ;  /* 0x0000010026b97810 */ /* 0x000fe40007f3e0ff */
        /* <DEDUP_REMOVED lines=11> */
[----:B------:R-:W0:Y:S01]  /*11c0*/  LDGDEPBAR ;  /* 0x00000000000079af */ /* 0x000e220000000000 */
[----:B------:R-:W-:Y:S01]  /*11d0*/  IMAD.X R180, RZ, RZ, R45, P0 ;  /* 0x000000ffffb47224 */ /* 0x000fe200000e062d */
[----:B------:R-:W-:Y:S01]  /*11e0*/  BAR.SYNC.DEFER_BLOCKING 0x0 ;  /* 0x0000000000007b1d */ /* 0x000fe20000010000 */
[----:B------:R-:W-:Y:S01]  /*11f0*/  IADD3 R166, P0, R50, 0x100, RZ ;  /* 0x0000010032a67810 */ /* 0x000fe20007f1e0ff */
[----:B------:R-:W-:-:S04]  /*1200*/  IMAD.X R172, RZ, RZ, R49, P1 ;  /* 0x000000ffffac7224 */ /* 0x000fc800008e0631 */
[----:B------:R-:W-:Y:S01]  /*1210*/  IMAD.X R168, RZ, RZ, R51, P0 ;  /* 0x000000ffffa87224 */ /* 0x000fe200000e0633 */
[----:B------:R-:W-:Y:S01]  /*1220*/  @!PT LDS RZ, [RZ] ;  /* 0x00000000fffff984 */ /* 0x000fe20000000800 */
[----:B------:R-:W-:Y:S01]  /*1230*/  @!PT LDS RZ, [RZ] ;  /* 0x00000000fffff984 */ /* 0x000fe20000000800 */
[----:B------:R-:W-:Y:S01]  /*1240*/  @!PT LDS RZ, [RZ] ;  /* 0x00000000fffff984 */ /* 0x000fe20000000800 */
[----:B------:R-:W-:Y:S04]  /*1250*/  LDGSTS.E.BYPASS.128 [R13+0x4000], desc[UR30][R20.64+0x80] ;  /* 0x04000080140d7fae */ /* 0x000fe8000b901c5e */
[----:B------:R-:W-:Y:S04]  /*1260*/  LDGSTS.E.BYPASS.128 [R53+0x4000], desc[UR30][R22.64+0x80] ;  /* 0x0400008016357fae */ /* 0x000fe8000b901c5e */
[----:B------:R1:W-:Y:S04]  /*1270*/  LDGSTS.E.BYPASS.128 [R55+0x4000], desc[UR30][R24.64+0x80] ;  /* 0x0400008018377fae */ /* 0x0003e8000b901c5e */
[----:B------:R2:W-:Y:S04]  /*1280*/  LDGSTS.E.BYPASS.128 [R57+0x4000], desc[UR30][R26.64+0x80] ;  /* 0x040000801a397fae */ /* 0x0005e8000b901c5e */
[----:B------:R3:W-:Y:S04]  /*1290*/  LDGSTS.E.BYPASS.128 [R59+0x4000], desc[UR30][R28.64+0x80] ;  /* 0x040000801c3b7fae */ /* 0x0007e8000b901c5e */
[----:B------:R4:W-:Y:S01]  /*12a0*/  LDGSTS.E.BYPASS.128 [R61+0x4000], desc[UR30][R30.64+0x80] ;  /* 0x040000801e3d7fae */ /* 0x0009e2000b901c5e */
[----:B-1----:R-:W-:-:S03]  /*12b0*/  CS2R R24, SRZ ;  /* 0x0000000000187805 */ /* 0x002fc6000001ff00 */
[----:B------:R1:W-:Y:S01]  /*12c0*/  LDGSTS.E.BYPASS.128 [R63+0x4000], desc[UR30][R32.64+0x80] ;  /* 0x04000080203f7fae */ /* 0x0003e2000b901c5e */
[----:B--2---:R-:W-:-:S03]  /*12d0*/  CS2R R26, SRZ ;  /* 0x00000000001a7805 */ /* 0x004fc6000001ff00 */
[----:B------:R2:W-:Y:S01]  /*12e0*/  LDGSTS.E.BYPASS.128 [R65+0x4000], desc[UR30][R34.64+0x80] ;  /* 0x0400008022417fae */ /* 0x0005e2000b901c5e */
[----:B---3--:R-:W-:-:S03]  /*12f0*/  CS2R R28, SRZ ;  /* 0x00000000001c7805 */ /* 0x008fc6000001ff00 */
[----:B------:R-:W0:Y:S01]  /*1300*/  LDGDEPBAR ;  /* 0x00000000000079af */ /* 0x000e220000000000 */
[----:B----4-:R-:W-:-:S03]  /*1310*/  CS2R R30, SRZ ;  /* 0x00000000001e7805 */ /* 0x010fc6000001ff00 */
[----:B------:R3:W-:Y:S01]  /*1320*/  LDGSTS.E.BYPASS.128 [R13+0x10000], desc[UR30][R36.64+0x80] ;  /* 0x10000080240d7fae */ /* 0x0007e2000b901c5e */
[----:B-1----:R-:W-:-:S03]  /*1330*/  CS2R R32, SRZ ;  /* 0x0000000000207805 */ /* 0x002fc6000001ff00 */
[----:B------:R1:W-:Y:S01]  /*1340*/  LDGSTS.E.BYPASS.128 [R53+0x10000], desc[UR30][R38.64+0x80] ;  /* 0x1000008026357fae */ /* 0x0003e2000b901c5e */
[----:B--2---:R-:W-:-:S03]  /*1350*/  CS2R R34, SRZ ;  /* 0x0000000000227805 */ /* 0x004fc6000001ff00 */
[----:B------:R2:W-:Y:S04]  /*1360*/  LDGSTS.E.BYPASS.128 [R55+0x10000], desc[UR30][R40.64+0x80] ;  /* 0x1000008028377fae */ /* 0x0005e8000b901c5e */
[----:B------:R4:W-:Y:S01]  /*1370*/  LDGSTS.E.BYPASS.128 [R57+0x10000], desc[UR30][R42.64+0x80] ;  /* 0x100000802a397fae */ /* 0x0009e2000b901c5e */
[----:B---3--:R-:W-:Y:S02]  /*1380*/  SHF.R.U32.HI R13, RZ, 0x5, R0 ;  /* 0x00000005ff0d7819 */ /* 0x008fe40000011600 */
[----:B------:R-:W-:Y:S01]  /*1390*/  CS2R R36, SRZ ;  /* 0x0000000000247805 */ /* 0x000fe2000001ff00 */
[----:B------:R3:W-:Y:S01]  /*13a0*/  LDGSTS.E.BYPASS.128 [R59+0x10000], desc[UR30][R44.64+0x80] ;  /* 0x100000802c3b7fae */ /* 0x0007e2000b901c5e */
[----:B-1----:R-:W-:Y:S02]  /*13b0*/  CS2R R38, SRZ ;  /* 0x0000000000267805 */ /* 0x002fe4000001ff00 */
[----:B------:R-:W-:-:S02]  /*13c0*/  CS2R R52, SRZ ;  /* 0x0000000000347805 */ /* 0x000fc4000001ff00 */
[----:B------:R-:W-:Y:S01]  /*13d0*/  LOP3.LUT R199, R13, 0x7fffffc, RZ, 0xc0, !PT ;  /* 0x07fffffc0dc77812 */ /* 0x000fe200078ec0ff */
[----:B------:R1:W-:Y:S01]  /*13e0*/  LDGSTS.E.BYPASS.128 [R61+0x10000], desc[UR30][R46.64+0x80] ;  /* 0x100000802e3d7fae */ /* 0x0003e2000b901c5e */
[----:B--2---:R-:W-:Y:S02]  /*13f0*/  CS2R R40, SRZ ;  /* 0x0000000000287805 */ /* 0x004fe4000001ff00 */
[----:B------:R-:W-:Y:S01]  /*1400*/  CS2R R54, SRZ ;  /* 0x0000000000367805 */ /* 0x000fe2000001ff00 */
[----:B------:R2:W-:Y:S01]  /*1410*/  LDGSTS.E.BYPASS.128 [R63+0x10000], desc[UR30][R48.64+0x80] ;  /* 0x10000080303f7fae */ /* 0x0005e2000b901c5e */
[----:B----4-:R-:W-:Y:S02]  /*1420*/  CS2R R42, SRZ ;  /* 0x00000000002a7805 */ /* 0x010fe4000001ff00 */
[----:B------:R-:W-:Y:S01]  /*1430*/  CS2R R56, SRZ ;  /* 0x0000000000387805 */ /* 0x000fe2000001ff00 */
[----:B------:R4:W-:Y:S01]  /*1440*/  LDGSTS.E.BYPASS.128 [R65+0x10000], desc[UR30][R50.64+0x80] ;  /* 0x1000008032417fae */ /* 0x0009e2000b901c5e */
[----:B---3--:R-:W-:-:S02]  /*1450*/  CS2R R44, SRZ ;  /* 0x00000000002c7805 */ /* 0x008fc4000001ff00 */
[----:B------:R-:W-:Y:S01]  /*1460*/  CS2R R58, SRZ ;  /* 0x00000000003a7805 */ /* 0x000fe2000001ff00 */
[----:B------:R-:W0:Y:S01]  /*1470*/  LDGDEPBAR ;  /* 0x00000000000079af */ /* 0x000e220000000000 */
[----:B-1----:R-:W-:Y:S02]  /*1480*/  CS2R R46, SRZ ;  /* 0x00000000002e7805 */ /* 0x002fe4000001ff00 */
[----:B------:R-:W-:Y:S02]  /*1490*/  CS2R R60, SRZ ;  /* 0x00000000003c7805 */ /* 0x000fe4000001ff00 */
[----:B--2---:R-:W-:Y:S02]  /*14a0*/  CS2R R48, SRZ ;  /* 0x0000000000307805 */ /* 0x004fe4000001ff00 */
[----:B------:R-:W-:Y:S02]  /*14b0*/  CS2R R62, SRZ ;  /* 0x00000000003e7805 */ /* 0x000fe4000001ff00 */
[----:B----4-:R-:W-:-:S02]  /*14c0*/  CS2R R50, SRZ ;  /* 0x0000000000327805 */ /* 0x010fc4000001ff00 */
[----:B------:R-:W-:-:S07]  /*14d0*/  CS2R R64, SRZ ;  /* 0x0000000000407805 */ /* 0x000fce000001ff00 */
.L_x_0:
[----:B------:R-:W1:Y:S01]  /*14e0*/  SHFL.IDX PT, R20, R199, RZ, 0x1f ;  /* 0x00001fffc7147589 */ /* 0x000e6200000e0000 */
[----:B------:R-:W-:Y:S01]  /*14f0*/  UIADD3 UR26, UR26, 0x1, URZ ;  /* 0x000000011a1a7890 */ /* 0x000fe2000fffe03f */
[----:B------:R-:W-:-:S04]  /*1500*/  DEPBAR.LE SB0, 0x2 ;  /* 0x000080800000791a */ /* 0x000fc80000000000 */
[----:B------:R-:W-:Y:S01]  /*1510*/  UISETP.GE.AND UP0, UPT, UR26, 0x3, UPT ;  /* 0x000000031a00788c */ /* 0x000fe2000bf06270 */
[----:B------:R-:W-:Y:S01]  /*1520*/  BAR.SYNC.DEFER_BLOCKING 0x0 ;  /* 0x0000000000007b1d */ /* 0x000fe20000010000 */
[----:B------:R-:W-:Y:S01]  /*1530*/  UIADD3 UR25, UR25, 0x1, URZ ;  /* 0x0000000119197890 */ /* 0x000fe2000fffe03f */
[----:B------:R-:W-:Y:S01]  /*1540*/  VIADD R164, R152, 0x40 ;  /* 0x0000004098a47836 */ /* 0x000fe20000000000 */
[----:B------:R-:W-:Y:S01]  /*1550*/  USEL UR26, UR26, URZ, !UP0 ;  /* 0x0000003f1a1a7287 */ /* 0x000fe2000c000000 */
[----:B------:R-:W-:Y:S02]  /*1560*/  IADD3 R22, P2, R15, UR4, RZ ;  /* 0x000000040f167c10 */ /* 0x000fe4000ff5e0ff */
[----:B------:R-:W-:Y:S01]  /*1570*/  UMOV UR19, 0x40000040 ;  /* 0x4000004000137882 */ /* 0x000fe20000000000 */
[----:B------:R-:W-:Y:S01]  /*1580*/  UMOV UR12, 0x4000002 ;  /* 0x04000002000c7882 */ /* 0x000fe20000000000 */
[----:B------:R-:W-:Y:S01]  /*1590*/  UMOV UR13, 0x40000040 ;  /* 0x40000040000d7882 */ /* 0x000fe20000000000 */
[----:B------:R-:W-:Y:S01]  /*15a0*/  UMOV UR9, 0x40000040 ;  /* 0x4000004000097882 */ /* 0x000fe20000000000 */
[----:B------:R-:W-:Y:S01]  /*15b0*/  UMOV UR20, 0x4000006 ;  /* 0x0400000600147882 */ /* 0x000fe20000000000 */
[----:B------:R-:W-:Y:S01]  /*15c0*/  UMOV UR21, 0x40000040 ;  /* 0x4000004000157882 */ /* 0x000fe20000000000 */
[----:B------:R-:W-:-:S02]  /*15d0*/  ISETP.GE.U32.AND P0, PT, R164, 0xb80, PT ;  /* 0x00000b80a400780c */ /* 0x000fc40003f06070 */
[----:B------:R-:W-:Y:S02]  /*15e0*/  IADD3.X R23, R16, UR5, RZ, P2, !PT ;  /* 0x0000000510177c10 */ /* 0x000fe400097fe4ff */
[----:B------:R-:W-:Y:S02]  /*15f0*/  IADD3 R154, P2, R18, UR4, RZ ;  /* 0x00000004129a7c10 */ /* 0x000fe4000ff5e0ff */
[----:B-1----:R-:W-:Y:S02]  /*1600*/  R2UR UR6, R20 ;  /* 0x00000000140672ca */ /* 0x002fe400000e0000 */
[----:B------:R-:W-:Y:S02]  /*1610*/  IADD3 R20, P1, R195, UR4, RZ ;  /* 0x00000004c3147c10 */ /* 0x000fe4000ff3e0ff */
[----:B------:R-:W-:Y:S01]  /*1620*/  IADD3.X R155, R198, UR5, RZ, P2, !PT ;  /* 0x00000005c69b7c10 */ /* 0x000fe200097fe4ff */
[----:B------:R-:W-:Y:S01]  /*1630*/  WARPGROUP.ARRIVE ;  /* 0x00000000000079c5 */ /* 0x000fe20000000000 */
[----:B------:R-:W-:-:S02]  /*1640*/  IADD3.X R21, R14, UR5, RZ, P1, !PT ;  /* 0x000000050e157c10 */ /* 0x000fc40008ffe4ff */
[----:B------:R-:W-:Y:S02]  /*1650*/  IADD3 R152, P1, R17, UR4, RZ ;  /* 0x0000000411987c10 */ /* 0x000fe4000ff3e0ff */
[----:B------:R-:W-:-:S03]  /*1660*/  IADD3 R158, P2, R193, UR4, RZ ;  /* 0x00000004c19e7c10 */ /* 0x000fc6000ff5e0ff */
[----:B------:R-:W-:Y:S01]  /*1670*/  USHF.L.U32 UR7, UR6, 0x7, URZ ;  /* 0x0000000706077899 */ /* 0x000fe2000800063f */
[----:B------:R-:W-:Y:S01]  /*1680*/  IADD3.X R153, R19, UR5, RZ, P1, !PT ;  /* 0x0000000513997c10 */ /* 0x000fe20008ffe4ff */
[----:B------:R-:W-:Y:S01]  /*1690*/  ULEA UR6, UR26, UR24, 0xe ;  /* 0x000000181a067291 */ /* 0x000fe2000f8e703f */
[----:B------:R-:W-:Y:S01]  /*16a0*/  IADD3 R156, P1, R196, UR4, RZ ;  /* 0x00000004c49c7c10 */ /* 0x000fe2000ff3e0ff */
[----:B------:R-:W-:Y:S01]  /*16b0*/  ULOP3.LUT UR7, UR7, 0x180, URZ, 0xc0, !UPT ;  /* 0x0000018007077892 */ /* 0x000fe2000f8ec03f */
[----:B------:R-:W-:Y:S01]  /*16c0*/  IADD3.X R159, R194, UR5, RZ, P2, !PT ;  /* 0x00000005c29f7c10 */ /* 0x000fe200097fe4ff */
[----:B------:R-:W-:Y:S01]  /*16d0*/  USHF.R.U32.HI UR8, URZ, 0x4, UR6 ;  /* 0x000000043f087899 */ /* 0x000fe20008011606 */
[----:B------:R-:W-:Y:S01]  /*16e0*/  IADD3.X R157, R197, UR5, RZ, P1, !PT ;  /* 0x00000005c59d7c10 */ /* 0x000fe20008ffe4ff */
[----:B------:R-:W-:Y:S01]  /*16f0*/  UIADD3 UR6, UR6, 0xc000, URZ ;  /* 0x0000c00006067890 */ /* 0x000fe2000fffe03f */
[----:B------:R-:W-:Y:S01]  /*1700*/  IADD3 R160, P3, R170, UR4, RZ ;  /* 0x00000004aaa07c10 */ /* 0x000fe2000ff7e0ff */
[----:B------:R-:W-:Y:S01]  /*1710*/  ULOP3.LUT UR8, UR8, 0x3fff, URZ, 0xc0, !UPT ;  /* 0x00003fff08087892 */ /* 0x000fe2000f8ec03f */
[----:B------:R-:W-:Y:S01]  /*1720*/  IADD3 R162, P4, R166, UR4, RZ ;  /* 0x00000004a6a27c10 */ /* 0x000fe2000ff9e0ff */
[----:B------:R-:W-:Y:S01]  /*1730*/  USHF.R.U32.HI UR6, URZ, 0x4, UR6 ;  /* 0x000000043f067899 */ /* 0x000fe20008011606 */
[----:B------:R-:W-:Y:S01]  /*1740*/  IADD3.X R161, R172, UR5, RZ, P3, !PT ;  /* 0x00000005aca17c10 */ /* 0x000fe20009ffe4ff */
[----:B------:R-:W-:Y:S01]  /*1750*/  UIADD3 UR28, UP0, UR7, UR8, URZ ;  /* 0x00000008071c7290 */ /* 0x000fe2000ff1e03f */
[----:B------:R-:W-:Y:S01]  /*1760*/  IADD3.X R163, R168, UR5, RZ, P4, !PT ;  /* 0x00000005a8a37c10 */ /* 0x000fe2000a7fe4ff */
[----:B------:R-:W-:-:S02]  /*1770*/  ULOP3.LUT UR6, UR6, 0x3fff, URZ, 0xc0, !UPT ;  /* 0x00003fff06067892 */ /* 0x000fc4000f8ec03f */
[----:B------:R-:W-:Y:S02]  /*1780*/  UIADD3.X UR29, URZ, URZ, URZ, UP0, !UPT ;  /* 0x0000003f3f1d7290 */ /* 0x000fe400087fe43f */
[----:B------:R-:W-:Y:S02]  /*1790*/  ULOP3.LUT UR18, UR6, 0x4000000, URZ, 0xfc, !UPT ;  /* 0x0400000006127892 */ /* 0x000fe4000f8efc3f */
[----:B------:R-:W-:Y:S02]  /*17a0*/  ULOP3.LUT UR16, UR28, 0x4000000, URZ, 0xfc, !UPT ;  /* 0x040000001c107892 */ /* 0x000fe4000f8efc3f */
[----:B------:R-:W-:Y:S01]  /*17b0*/  ULOP3.LUT UR17, UR29, 0x40000040, URZ, 0xfc, !UPT ;  /* 0x400000401d117892 */ /* 0x000fe2000f8efc3f */
[----:B------:R-:W-:Y:S01]  /*17c0*/  UMOV UR7, URZ ;  /* 0x0000003f00077c82 */ /* 0x000fe20008000000 */
[----:B------:R-:W-:Y:S01]  /*17d0*/  UMOV UR8, 0x4000004 ;  /* 0x0400000400087882 */ /* 0x000fe20000000000 */
[----:B------:R-:W-:Y:S02]  /*17e0*/  UIADD3.64 UR14, UR6, UR12, URZ ;  /* 0x0000000c060e7297 */ /* 0x000fe4000fffe03f */
[----:B------:R-:W-:-:S02]  /*17f0*/  UIADD3.64 UR12, UR28, UR12, URZ ;  /* 0x0000000c1c0c7297 */ /* 0x000fc4000fffe03f */
[----:B------:R-:W-:Y:S02]  /*1800*/  UIADD3.64 UR10, UR6, UR8, URZ ;  /* 0x00000008060a7297 */ /* 0x000fe4000fffe03f */
[----:B------:R-:W-:Y:S01]  /*1810*/  HGMMA.64x128x16.F32.BF16 R88, gdesc[UR16], R88 ;  /* 0x01e00000105879f0 */ /* 0x000fe20008701858 */
[----:B------:R-:W-:Y:S01]  /*1820*/  UIADD3.64 UR8, UR28, UR8, URZ ;  /* 0x000000081c087297 */ /* 0x000fe2000fffe03f */
[----:B------:R-:W-:Y:S01]  /*1830*/  UMOV UR16, 0x4000200 ;  /* 0x0400020000107882 */ /* 0x000fe20000000000 */
[----:B------:R-:W-:Y:S01]  /*1840*/  UMOV UR17, 0x40000040 ;  /* 0x4000004000117882 */ /* 0x000fe20000000000 */
[----:B------:R-:W-:Y:S02]  /*1850*/  UIADD3.64 UR22, UR6, UR20, URZ ;  /* 0x0000001406167297 */ /* 0x000fe4000fffe03f */
[----:B------:R-:W-:Y:S02]  /*1860*/  UIADD3.64 UR20, UR28, UR20, URZ ;  /* 0x000000141c147297 */ /* 0x000fe4000fffe03f */
[----:B------:R-:W-:-:S02]  /*1870*/  UIADD3.64 UR16, UR28, UR16, URZ ;  /* 0x000000101c107297 */ /* 0x000fc4000fffe03f */
[----:B------:R-:W-:-:S04]  /*1880*/  UISETP.GE.AND UP0, UPT, UR25, 0x3, UPT ;  /* 0x000000031900788c */ /* 0x000fc8000bf06270 */
[----:B------:R-:W-:-:S04]  /*1890*/  USEL UR25, UR25, URZ, !UP0 ;  /* 0x0000003f19197287 */ /* 0x000fc8000c000000 */
[----:B------:R-:W-:-:S06]  /*18a0*/  ULEA UR6, UR25, UR24, 0xe ;  /* 0x0000001819067291 */ /* 0x000fcc000f8e703f */
[----:B------:R-:W-:Y:S02]  /*18b0*/  LEA R165, R12, UR6, 0x1 ;  /* 0x000000060ca57c11 */ /* 0x000fe4000f8e08ff */
[----:B------:R-:W-:Y:S02]  /*18c0*/  LEA R167, R4, UR6, 0x1 ;  /* 0x0000000604a77c11 */ /* 0x000fe4000f8e08ff */
[----:B------:R-:W-:Y:S02]  /*18d0*/  LEA R169, R6, UR6, 0x1 ;  /* 0x0000000606a97c11 */ /* 0x000fe4000f8e08ff */
[----:B------:R-:W-:Y:S02]  /*18e0*/  LEA R171, R7, UR6, 0x1 ;  /* 0x0000000607ab7c11 */ /* 0x000fe4000f8e08ff */
[----:B------:R-:W-:Y:S02]  /*18f0*/  LEA R173, R8, UR6, 0x1 ;  /* 0x0000000608ad7c11 */ /* 0x000fe4000f8e08ff */
[----:B------:R-:W-:-:S02]  /*1900*/  LEA R175, R9, UR6, 0x1 ;  /* 0x0000000609af7c11 */ /* 0x000fc4000f8e08ff */
[----:B------:R-:W-:Y:S02]  /*1910*/  LEA R177, R10, UR6, 0x1 ;  /* 0x000000060ab17c11 */ /* 0x000fe4000f8e08ff */
[----:B------:R-:W-:Y:S01]  /*1920*/  LEA R179, R11, UR6, 0x1 ;  /* 0x000000060bb37c11 */ /* 0x000fe2000f8e08ff */
[----:B------:R-:W-:Y:S01]  /*1930*/  HGMMA.64x128x16.F32.BF16 R88, gdesc[UR12], R88 ;  /* 0x01e000000c5879f0 */ /* 0x000fe20008701858 */
[----:B------:R-:W-:Y:S01]  /*1940*/  UMOV UR12, 0x4000202 ;  /* 0x04000202000c7882 */ /* 0x000fe20000000000 */
[----:B------:R-:W-:Y:S02]  /*1950*/  UMOV UR13, 0x40000040 ;  /* 0x40000040000d7882 */ /* 0x000fe40000000000 */
[----:B------:R-:W-:-:S08]  /*1960*/  UIADD3.64 UR12, UR28, UR12, URZ ;  /* 0x0000000c1c0c7297 */ /* 0x000fd0000fffe03f */
[----:B------:R-:W-:Y:S01]  /*1970*/  HGMMA.64x128x16.F32.BF16 R88, gdesc[UR8], R88 ;  /* 0x01e00000085879f0 */ /* 0x000fe20008701858 */
[----:B------:R-:W-:Y:S01]  /*1980*/  UMOV UR8, 0x4000204 ;  /* 0x0400020400087882 */ /* 0x000fe20000000000 */
[----:B------:R-:W-:Y:S02]  /*1990*/  UMOV UR9, 0x40000040 ;  /* 0x4000004000097882 */ /* 0x000fe40000000000 */
[----:B------:R-:W-:-:S08]  /*19a0*/  UIADD3.64 UR8, UR28, UR8, URZ ;  /* 0x000000081c087297 */ /* 0x000fd0000fffe03f */
[----:B------:R-:W-:-:S12]  /*19b0*/  HGMMA.64x128x16.F32.BF16 R88, gdesc[UR20], R88 ;  /* 0x01e00000145879f0 */ /* 0x000fd80008701858 */
[----:B------:R-:W-:Y:S01]  /*19c0*/  HGMMA.64x128x16.F32.BF16 R24, gdesc[UR16], R24 ;  /* 0x01e00000101879f0 */ /* 0x000fe20008701818 */
[----:B------:R-:W-:Y:S01]  /*19d0*/  UMOV UR20, 0x4000206 ;  /* 0x0400020600147882 */ /* 0x000fe20000000000 */
[----:B------:R-:W-:Y:S02]  /*19e0*/  UMOV UR21, 0x40000040 ;  /* 0x4000004000157882 */ /* 0x000fe40000000000 */
[----:B------:R-:W-:-:S08]  /*19f0*/  UIADD3.64 UR20, UR28, UR20, URZ ;  /* 0x000000141c147297 */ /* 0x000fd0000fffe03f */
[----:B------:R-:W-:-:S12]  /*1a00*/  HGMMA.64x128x16.F32.BF16 R24, gdesc[UR12], R24 ;  /* 0x01e000000c1879f0 */ /* 0x000fd80008701818 */
[----:B------:R-:W-:-:S12]  /*1a10*/  HGMMA.64x128x16.F32.BF16 R24, gdesc[UR8], R24 ;  /* 0x01e00000081879f0 */ /* 0x000fd80008701818 */
[----:B------:R-:W-:Y:S03]  /*1a20*/  HGMMA.64x128x16.F32.BF16 R24, gdesc[UR20], R24, gsb0 ;  /* 0x01e00000141879f0 */ /* 0x000fe60008001818 */
[----:B------:R-:W-:Y:S02]  /*1a30*/  WARPGROUP.DEPBAR.LE gsb0, 0x1 ;  /* 0x00008000000079c5 */ /* 0x000fe40000010100 */
[----:B------:R-:W-:Y:S06]  /*1a40*/  BAR.SYNC.DEFER_BLOCKING 0x0 ;  /* 0x0000000000007b1d */ /* 0x000fec0000010000 */
[----:B------:R-:W-:Y:S01]  /*1a50*/  @!PT LDS RZ, [RZ] ;  /* 0x00000000fffff984 */ /* 0x000fe20000000800 */
[----:B------:R-:W-:Y:S01]  /*1a60*/  @!PT LDS RZ, [RZ] ;  /* 0x00000000fffff984 */ /* 0x000fe20000000800 */
[----:B------:R-:W-:Y:S01]  /*1a70*/  @!PT LDS RZ, [RZ] ;  /* 0x00000000fffff984 */ /* 0x000fe20000000800 */
[----:B------:R1:W-:Y:S04]  /*1a80*/  LDGSTS.E.BYPASS.128 [R165], desc[UR30][R20.64], !P0 ;  /* 0x0000000014a57fae */ /* 0x0003e8000c101c5e */
[----:B------:R2:W-:Y:S04]  /*1a90*/  LDGSTS.E.BYPASS.128 [R167], desc[UR30][R22.64], !P0 ;  /* 0x0000000016a77fae */ /* 0x0005e8000c101c5e */
[----:B------:R3:W-:Y:S01]  /*1aa0*/  LDGSTS.E.BYPASS.128 [R169], desc[UR30][R152.64], !P0 ;  /* 0x0000000098a97fae */ /* 0x0007e2000c101c5e */
[----:B-1----:R-:W-:-:S03]  /*1ab0*/  IADD3 R20, P1, R191, UR4, RZ ;  /* 0x00000004bf147c10 */ /* 0x002fc6000ff3e0ff */
[----:B------:R1:W-:Y:S01]  /*1ac0*/  LDGSTS.E.BYPASS.128 [R171], desc[UR30][R154.64], !P0 ;  /* 0x000000009aab7fae */ /* 0x0003e2000c101c5e */
[----:B--2---:R-:W-:-:S03]  /*1ad0*/  IADD3 R22, P2, R189, UR4, RZ ;  /* 0x00000004bd167c10 */ /* 0x004fc6000ff5e0ff */
[----:B------:R2:W-:Y:S01]  /*1ae0*/  LDGSTS.E.BYPASS.128 [R173], desc[UR30][R156.64], !P0 ;  /* 0x000000009cad7fae */ /* 0x0005e2000c101c5e */
[----:B------:R-:W-:Y:S02]  /*1af0*/  IADD3.X R21, R192, UR5, RZ, P1, !PT ;  /* 0x00000005c0157c10 */ /* 0x000fe40008ffe4ff */
[----:B---3--:R-:W-:Y:S01]  /*1b00*/  IADD3 R152, P1, R187, UR4, RZ ;  /* 0x00000004bb987c10 */ /* 0x008fe2000ff3e0ff */
[----:B------:R3:W-:Y:S01]  /*1b10*/  LDGSTS.E.BYPASS.128 [R175], desc[UR30][R158.64], !P0 ;  /* 0x000000009eaf7fae */ /* 0x0007e2000c101c5e */
[----:B------:R-:W-:Y:S02]  /*1b20*/  IADD3.X R23, R190, UR5, RZ, P2, !PT ;  /* 0x00000005be177c10 */ /* 0x000fe400097fe4ff */
[----:B------:R-:W-:Y:S01]  /*1b30*/  IADD3.X R153, R188, UR5, RZ, P1, !PT ;  /* 0x00000005bc997c10 */ /* 0x000fe20008ffe4ff */
[----:B------:R4:W-:Y:S01]  /*1b40*/  LDGSTS.E.BYPASS.128 [R177], desc[UR30][R20.64], !P0 ;  /* 0x0000000014b17fae */ /* 0x0009e2000c101c5e */
[----:B-1----:R-:W-:Y:S02]  /*1b50*/  IADD3 R154, P2, R185, UR4, RZ ;  /* 0x00000004b99a7c10 */ /* 0x002fe4000ff5e0ff */
[----:B--2---:R-:W-:Y:S01]  /*1b60*/  IADD3 R156, P1, R183, UR4, RZ ;  /* 0x00000004b79c7c10 */ /* 0x004fe2000ff3e0ff */
[----:B------:R1:W-:Y:S01]  /*1b70*/  LDGSTS.E.BYPASS.128 [R179], desc[UR30][R22.64], !P0 ;  /* 0x0000000016b37fae */ /* 0x0003e2000c101c5e */
[----:B------:R-:W-:-:S02]  /*1b80*/  IADD3.X R155, R186, UR5, RZ, P2, !PT ;  /* 0x00000005ba9b7c10 */ /* 0x000fc400097fe4ff */
[----:B---3--:R-:W-:Y:S01]  /*1b90*/  IADD3 R158, P2, R181, UR4, RZ ;  /* 0x00000004b59e7c10 */ /* 0x008fe2000ff5e0ff */
[----:B------:R-:W0:Y:S01]  /*1ba0*/  LDGDEPBAR ;  /* 0x00000000000079af */ /* 0x000e220000000000 */
[----:B------:R-:W-:Y:S02]  /*1bb0*/  IADD3.X R157, R184, UR5, RZ, P1, !PT ;  /* 0x00000005b89d7c10 */ /* 0x000fe40008ffe4ff */
[----:B----4-:R-:W-:Y:S01]  /*1bc0*/  IADD3 R20, P1, R178, UR4, RZ ;  /* 0x00000004b2147c10 */ /* 0x010fe2000ff3e0ff */
[----:B------:R2:W-:Y:S01]  /*1bd0*/  LDGSTS.E.BYPASS.128 [R165+0xc000], desc[UR30][R152.64], !P0 ;  /* 0x0c00000098a57fae */ /* 0x0005e2000c101c5e */
[----:B------:R-:W-:Y:S02]  /*1be0*/  IADD3.X R159, R182, UR5, RZ, P2, !PT ;  /* 0x00000005b69f7c10 */ /* 0x000fe400097fe4ff */
[----:B------:R-:W-:Y:S01]  /*1bf0*/  IADD3.X R21, R180, UR5, RZ, P1, !PT ;  /* 0x00000005b4157c10 */ /* 0x000fe20008ffe4ff */
[----:B------:R3:W-:Y:S01]  /*1c00*/  LDGSTS.E.BYPASS.128 [R167+0xc000], desc[UR30][R154.64], !P0 ;  /* 0x0c0000009aa77fae */ /* 0x0007e2000c101c5e */
[----:B-1----:R-:W-:Y:S01]  /*1c10*/  IADD3 R22, P2, R174, UR4, RZ ;  /* 0x00000004ae167c10 */ /* 0x002fe2000ff5e0ff */
[----:B------:R-:W-:-:S02]  /*1c20*/  UIADD3 UR4, UP0, UR4, 0x80, URZ ;  /* 0x0000008004047890 */ /* 0x000fc4000ff1e03f */
[----:B------:R3:W-:Y:S01]  /*1c30*/  LDGSTS.E.BYPASS.128 [R169+0xc000], desc[UR30][R156.64], !P0 ;  /* 0x0c0000009ca97fae */ /* 0x0007e2000c101c5e */
[----:B------:R-:W-:Y:S01]  /*1c40*/  IADD3.X R23, R176, UR5, RZ, P2, !PT ;  /* 0x00000005b0177c10 */ /* 0x000fe200097fe4ff */
[----:B------:R-:W-:Y:S02]  /*1c50*/  UIADD3.X UR5, URZ, UR5, URZ, UP0, !UPT ;  /* 0x000000053f057290 */ /* 0x000fe400087fe43f */
[----:B------:R3:W-:Y:S01]  /*1c60*/  LDGSTS.E.BYPASS.128 [R171+0xc000], desc[UR30][R158.64], !P0 ;  /* 0x0c0000009eab7fae */ /* 0x0007e2000c101c5e */
[----:B--2---:R-:W-:-:S03]  /*1c70*/  IMAD.MOV.U32 R152, RZ, RZ, R164 ;  /* 0x000000ffff987224 */ /* 0x004fc600078e00a4 */
[----:B------:R3:W-:Y:S04]  /*1c80*/  LDGSTS.E.BYPASS.128 [R173+0xc000], desc[UR30][R20.64], !P0 ;  /* 0x0c00000014ad7fae */ /* 0x0007e8000c101c5e */
[----:B------:R3:W-:Y:S04]  /*1c90*/  LDGSTS.E.BYPASS.128 [R175+0xc000], desc[UR30][R22.64], !P0 ;  /* 0x0c00000016af7fae */ /* 0x0007e8000c101c5e */
[----:B------:R3:W-:Y:S04]  /*1ca0*/  LDGSTS.E.BYPASS.128 [R177+0xc000], desc[UR30][R160.64], !P0 ;  /* 0x0c000000a0b17fae */ /* 0x0007e8000c101c5e */
[----:B------:R3:W-:Y:S01]  /*1cb0*/  LDGSTS.E.BYPASS.128 [R179+0xc000], desc[UR30][R162.64], !P0 ;  /* 0x0c000000a2b37fae */ /* 0x0007e2000c101c5e */
[----:B------:R-:W-:-:S03]  /*1cc0*/  ISETP.GE.U32.AND P0, PT, R164, 0xbc0, PT ;  /* 0x00000bc0a400780c */ /* 0x000fc60003f06070 */
[----:B------:R-:W0:Y:S10]  /*1cd0*/  LDGDEPBAR ;  /* 0x00000000000079af */ /* 0x000e340000000000 */
[----:B---3--:R-:W-:Y:S05]  /*1ce0*/  @!P0 BRA `(.L_x_0) ;  /* 0xfffffff400fc8947 */ /* 0x008fea000383ffff */
[----:B------:R-:W-:Y:S01]  /*1cf0*/  LOP3.LUT R13, R13, 0x3, RZ, 0xc0, !PT ;  /* 0x000000030d0d7812 */ /* 0x000fe200078ec0ff */
[----:B------:R-:W-:Y:S02]  /*1d00*/  WARPGROUP.DEPBAR.LE gsb0, 0x0 ;  /* 0x00008000000079c5 */ /* 0x000fe40000010000 */
[----:B------:R-:W-:Y:S01]  /*1d10*/  SHF.R.U32.HI R4, RZ, 0x2, R0 ;  /* 0x00000002ff047819 */ /* 0x000fe20000011600 */
[----:B------:R-:W-:-:S04]  /*1d20*/  DEPBAR.LE SB0, 0x0 ;  /* 0x000080000000791a */ /* 0x000fc80000000000 */
[C---:B------:R-:W-:Y:S01]  /*1d30*/  IMAD.SHL.U32 R7, R13.reuse, 0x10, RZ ;  /* 0x000000100d077824 */ /* 0x040fe200078e00ff */
[----:B------:R-:W-:Y:S01]  /*1d40*/  SGXT.U32 R4, R4, 0x3 ;  /* 0x000000030404781a */ /* 0x000fe20000000000 */
[----:B------:R-:W-:Y:S01]  /*1d50*/  IMAD.SHL.U32 R13, R13, 0x2, RZ ;  /* 0x000000020d0d7824 */ /* 0x000fe200078e00ff */
[----:B------:R-:W-:Y:S02]  /*1d60*/  SHF.R.U32.HI R6, RZ, 0x4, R0 ;  /* 0x00000004ff067819 */ /* 0x000fe40000011600 */
[----:B------:R-:W-:Y:S02]  /*1d70*/  LOP3.LUT R7, R7, R4, RZ, 0xfc, !PT ;  /* 0x0000000407077212 */ /* 0x000fe400078efcff */
[----:B------:R-:W-:Y:S01]  /*1d80*/  SGXT.U32 R4, R6, 0x3 ;  /* 0x000000030604781a */ /* 0x000fe20000000000 */
[----:B------:R-:W-:Y:S01]  /*1d90*/  IMAD.SHL.U32 R6, R0, 0x2, RZ ;  /* 0x0000000200067824 */ /* 0x000fe200078e00ff */
[----:B------:R-:W-:Y:S02]  /*1da0*/  F2FP.BF16.F32.PACK_AB R89, R89, R88 ;  /* 0x000000585959723e */ /* 0x000fe400000010ff */
[----:B------:R-:W-:-:S02]  /*1db0*/  F2FP.BF16.F32.PACK_AB R91, R91, R90 ;  /* 0x0000005a5b5b723e */ /* 0x000fc400000010ff */
[----:B------:R-:W-:Y:S02]  /*1dc0*/  LOP3.LUT R6, R6, 0x6, RZ, 0xc0, !PT ;  /* 0x0000000606067812 */ /* 0x000fe400078ec0ff */
[----:B------:R-:W-:Y:S02]  /*1dd0*/  F2FP.BF16.F32.PACK_AB R93, R93, R92 ;  /* 0x0000005c5d5d723e */ /* 0x000fe400000010ff */
[----:B------:R-:W-:Y:S01]  /*1de0*/  F2FP.BF16.F32.PACK_AB R95, R95, R94 ;  /* 0x0000005e5f5f723e */ /* 0x000fe200000010ff */
[----:B------:R-:W-:Y:S01]  /*1df0*/  IMAD R6, R7, 0x88, R6 ;  /* 0x0000008807067824 */ /* 0x000fe200078e0206 */
[----:B------:R-:W-:Y:S02]  /*1e00*/  F2FP.BF16.F32.PACK_AB R97, R97, R96 ;  /* 0x000000606161723e */ /* 0x000fe400000010ff */
[----:B------:R-:W-:Y:S02]  /*1e10*/  F2FP.BF16.F32.PACK_AB R99, R99, R98 ;  /* 0x000000626363723e */ /* 0x000fe400000010ff */
[----:B------:R-:W-:-:S02]  /*1e20*/  F2FP.BF16.F32.PACK_AB R101, R101, R100 ;  /* 0x000000646565723e */ /* 0x000fc400000010ff */
[----:B------:R-:W-:Y:S02]  /*1e30*/  F2FP.BF16.F32.PACK_AB R103, R103, R102 ;  /* 0x000000666767723e */ /* 0x000fe400000010ff */
[----:B------:R-:W-:Y:S02]  /*1e40*/  F2FP.BF16.F32.PACK_AB R105, R105, R104 ;  /* 0x000000686969723e */ /* 0x000fe400000010ff */
[----:B------:R-:W-:Y:S02]  /*1e50*/  F2FP.BF16.F32.PACK_AB R107, R107, R106 ;  /* 0x0000006a6b6b723e */ /* 0x000fe400000010ff */
        /* <DEDUP_REMOVED lines=22> */
[----:B------:R-:W-:Y:S01]  /*1fc0*/  LEA R22, R6, UR24, 0x1 ;  /* 0x0000001806167c11 */ /* 0x000fe2000f8e08ff */
[----:B------:R-:W-:Y:S01]  /*1fd0*/  BAR.SYNC.DEFER_BLOCKING 0x0 ;  /* 0x0000000000007b1d */ /* 0x000fe20000010000 */
[----:B------:R-:W-:Y:S02]  /*1fe0*/  SHF.R.U32.HI R8, RZ, 0x4, R0 ;  /* 0x00000004ff087819 */ /* 0x000fe40000011600 */
[----:B------:R-:W-:Y:S02]  /*1ff0*/  LOP3.LUT R0, R2, 0x78, R5, 0xf8, !PT ;  /* 0x0000007802007812 */ /* 0x000fe400078ef805 */
[----:B------:R-:W-:Y:S02]  /*2000*/  SGXT.U32 R8, R8, 0x1 ;  /* 0x000000010808781a */ /* 0x000fe40000000000 */
[----:B------:R-:W-:-:S02]  /*2010*/  LOP3.LUT R5, R5, 0x78, RZ, 0xc0, !PT ;  /* 0x0000007805057812 */ /* 0x000fc400078ec0ff */
[----:B------:R-:W-:Y:S02]  /*2020*/  LOP3.LUT R8, R13, R8, RZ, 0xfc, !PT ;  /* 0x000000080d087212 */ /* 0x000fe400078efcff */
[----:B------:R-:W-:Y:S02]  /*2030*/  F2FP.BF16.F32.PACK_AB R17, R25, R24 ;  /* 0x000000181911723e */ /* 0x000fe400000010ff */
[----:B------:R-:W-:Y:S01]  /*2040*/  LOP3.LUT R25, R4, R3, RZ, 0xfc, !PT ;  /* 0x0000000304197212 */ /* 0x000fe200078efcff */
[----:B------:R-:W-:Y:S01]  /*2050*/  IMAD R5, R8, 0x88, R5 ;  /* 0x0000008808057824 */ /* 0x000fe200078e0205 */
[----:B------:R-:W-:Y:S02]  /*2060*/  F2FP.BF16.F32.PACK_AB R27, R27, R26 ;  /* 0x0000001a1b1b723e */ /* 0x000fe400000010ff */
[C---:B------:R-:W-:Y:S02]  /*2070*/  LOP3.LUT R7, R25.reuse, 0x10, RZ, 0xfc, !PT ;  /* 0x0000001019077812 */ /* 0x040fe400078efcff */
[----:B------:R-:W-:-:S02]  /*2080*/  LOP3.LUT R4, R25, 0x18, RZ, 0xfc, !PT ;  /* 0x0000001819047812 */ /* 0x000fc400078efcff */
[----:B------:R-:W-:Y:S02]  /*2090*/  ISETP.GE.AND P0, PT, R0, 0xc00, PT ;  /* 0x00000c000000780c */ /* 0x000fe40003f06270 */
[----:B------:R-:W-:Y:S01]  /*20a0*/  LEA R26, R5, UR24, 0x1 ;  /* 0x00000018051a7c11 */ /* 0x000fe2000f8e08ff */
[----:B------:R-:W-:Y:S01]  /*20b0*/  STS [R22], R89 ;  /* 0x0000005916007388 */ /* 0x000fe20000000800 */
[----:B------:R-:W-:Y:S02]  /*20c0*/  F2FP.BF16.F32.PACK_AB R19, R33, R32 ;  /* 0x000000202113723e */ /* 0x000fe400000010ff */
[----:B------:R-:W-:Y:S01]  /*20d0*/  F2FP.BF16.F32.PACK_AB R21, R35, R34 ;  /* 0x000000222315723e */ /* 0x000fe200000010ff */
[----:B------:R-:W-:Y:S01]  /*20e0*/  STS [R22+0x880], R91 ;  /* 0x0008805b16007388 */ /* 0x000fe20000000800 */
[----:B------:R-:W-:Y:S02]  /*20f0*/  F2FP.BF16.F32.PACK_AB R23, R37, R36 ;  /* 0x000000242517723e */ /* 0x000fe400000010ff */
[----:B------:R-:W-:Y:S01]  /*2100*/  F2FP.BF16.F32.PACK_AB R153, R39, R38 ;  /* 0x000000262799723e */ /* 0x000fe200000010ff */
[----:B------:R-:W-:Y:S01]  /*2110*/  STS [R22+0x10], R93 ;  /* 0x0000105d16007388 */ /* 0x000fe20000000800 */
[----:B------:R-:W-:-:S02]  /*2120*/  F2FP.BF16.F32.PACK_AB R155, R41, R40 ;  /* 0x00000028299b723e */ /* 0x000fc400000010ff */
[----:B------:R-:W-:Y:S01]  /*2130*/  F2FP.BF16.F32.PACK_AB R157, R43, R42 ;  /* 0x0000002a2b9d723e */ /* 0x000fe200000010ff */
[----:B------:R-:W-:Y:S01]  /*2140*/  STS [R22+0x890], R95 ;  /* 0x0008905f16007388 */ /* 0x000fe20000000800 */
[----:B------:R-:W-:Y:S02]  /*2150*/  F2FP.BF16.F32.PACK_AB R159, R45, R44 ;  /* 0x0000002c2d9f723e */ /* 0x000fe400000010ff */
[----:B------:R-:W-:Y:S01]  /*2160*/  F2FP.BF16.F32.PACK_AB R161, R47, R46 ;  /* 0x0000002e2fa1723e */ /* 0x000fe200000010ff */
[----:B------:R-:W-:Y:S01]  /*2170*/  STS [R22+0x20], R97 ;  /* 0x0000206116007388 */ /* 0x000fe20000000800 */
[----:B------:R-:W-:Y:S02]  /*2180*/  F2FP.BF16.F32.PACK_AB R163, R49, R48 ;  /* 0x0000003031a3723e */ /* 0x000fe400000010ff */
[----:B------:R-:W-:Y:S01]  /*2190*/  F2FP.BF16.F32.PACK_AB R165, R51, R50 ;  /* 0x0000003233a5723e */ /* 0x000fe200000010ff */
[----:B------:R-:W-:Y:S01]  /*21a0*/  STS [R22+0x8a0], R99 ;  /* 0x0008a06316007388 */ /* 0x000fe20000000800 */
[----:B------:R-:W-:-:S02]  /*21b0*/  ISETP.LT.AND P1, PT, R7, 0x1000, !P0 ;  /* 0x000010000700780c */ /* 0x000fc40004721270 */
[----:B------:R-:W-:Y:S01]  /*21c0*/  ISETP.LT.AND P6, PT, R4, 0x1000, !P0 ;  /* 0x000010000400780c */ /* 0x000fe200047c1270 */
[----:B------:R-:W-:Y:S01]  /*21d0*/  STS [R22+0x30], R101 ;  /* 0x0000306516007388 */ /* 0x000fe20000000800 */
[----:B------:R-:W-:Y:S02]  /*21e0*/  LOP3.LUT R2, R25, 0x8, RZ, 0xfc, !PT ;  /* 0x0000000819027812 */ /* 0x000fe400078efcff */
        /* <DEDUP_REMOVED lines=30> */
[----:B------:R-:W-:Y:S01]  /*23d0*/  ISETP.LT.AND P2, PT, R2, 0x1000, !P0 ;  /* 0x000010000200780c */ /* 0x000fe20004741270 */
[----:B------:R-:W-:Y:S01]  /*23e0*/  STS [R22+0x900], R123 ;  /* 0x0009007b16007388 */ /* 0x000fe20000000800 */
[----:B------:R-:W-:-:S02]  /*23f0*/  LOP3.LUT R3, R25, 0x20, RZ, 0xfc, !PT ;  /* 0x0000002019037812 */ /* 0x000fc400078efcff */
[----:B------:R-:W-:Y:S01]  /*2400*/  LOP3.LUT R2, R25, 0x28, RZ, 0xfc, !PT ;  /* 0x0000002819027812 */ /* 0x000fe200078efcff */
[----:B------:R-:W-:Y:S01]  /*2410*/  STS [R22+0x90], R125 ;  /* 0x0000907d16007388 */ /* 0x000fe20000000800 */
[----:B------:R-:W-:Y:S02]  /*2420*/  ISETP.LT.AND P5, PT, R3, 0x1000, !P0 ;  /* 0x000010000300780c */ /* 0x000fe400047a1270 */
[----:B------:R-:W-:Y:S01]  /*2430*/  ISETP.LT.AND P4, PT, R2, 0x1000, !P0 ;  /* 0x000010000200780c */ /* 0x000fe20004781270 */
[----:B------:R-:W-:Y:S01]  /*2440*/  STS [R22+0x910], R127 ;  /* 0x0009107f16007388 */ /* 0x000fe20000000800 */
[----:B------:R-:W1:Y:S01]  /*2450*/  LDC.64 R2, c[0x0][0x220] ;  /* 0x00008800ff027b82 */ /* 0x000e620000000a00 */
[C---:B------:R-:W-:Y:S02]  /*2460*/  ISETP.LT.AND P3, PT, R25.reuse, 0x1000, !P0 ;  /* 0x000010001900780c */ /* 0x040fe40004761270 */
[----:B------:R-:W-:Y:S01]  /*2470*/  STS [R22+0xa0], R129 ;  /* 0x0000a08116007388 */ /* 0x000fe20000000800 */
[----:B------:R-:W-:-:S02]  /*2480*/  LOP3.LUT R20, R25, 0x30, RZ, 0xfc, !PT ;  /* 0x0000003019147812 */ /* 0x000fc400078efcff */
[C---:B------:R-:W-:Y:S01]  /*2490*/  LOP3.LUT R24, R25.reuse, 0x68, RZ, 0xfc, !PT ;  /* 0x0000006819187812 */ /* 0x040fe200078efcff */
[----:B------:R-:W-:Y:S04]  /*24a0*/  STS [R22+0x920], R131 ;  /* 0x0009208316007388 */ /* 0x000fe80000000800 */
        /* <DEDUP_REMOVED lines=9> */
[----:B------:R-:W-:Y:S01]  /*2540*/  STS [R22+0x970], R151 ;  /* 0x0009709716007388 */ /* 0x000fe20000000800 */
[----:B------:R-:W-:Y:S06]  /*2550*/  BAR.SYNC.DEFER_BLOCKING 0x0 ;  /* 0x0000000000007b1d */ /* 0x000fec0000010000 */
[----:B------:R-:W2:Y:S04]  /*2560*/  LDS.128 R32, [R26] ;  /* 0x000000001a207984 */ /* 0x000ea80000000c00 */
[----:B------:R-:W3:Y:S04]  /*2570*/  LDS.128 R36, [R26+0x880] ;  /* 0x000880001a247984 */ /* 0x000ee80000000c00 */
[----:B------:R-:W4:Y:S04]  /*2580*/  LDS.128 R40, [R26+0x1100] ;  /* 0x001100001a287984 */ /* 0x000f280000000c00 */
[----:B------:R-:W5:Y:S04]  /*2590*/  LDS.128 R44, [R26+0x1980] ;  /* 0x001980001a2c7984 */ /* 0x000f680000000c00 */
[----:B------:R-:W2:Y:S04]  /*25a0*/  LDS.128 R48, [R26+0x2200] ;  /* 0x002200001a307984 */ /* 0x000ea80000000c00 */
[----:B------:R-:W2:Y:S04]  /*25b0*/  LDS.128 R12, [R26+0x2a80] ;  /* 0x002a80001a0c7984 */ /* 0x000ea80000000c00 */
[----:B------:R-:W2:Y:S04]  /*25c0*/  LDS.128 R8, [R26+0x3300] ;  /* 0x003300001a087984 */ /* 0x000ea80000000c00 */
[----:B------:R-:W2:Y:S01]  /*25d0*/  LDS.128 R4, [R26+0x3b80] ;  /* 0x003b80001a047984 */ /* 0x000ea20000000c00 */
[----:B------:R-:W-:Y:S06]  /*25e0*/  BAR.SYNC.DEFER_BLOCKING 0x0 ;  /* 0x0000000000007b1d */ /* 0x000fec0000010000 */
[----:B------:R-:W-:Y:S04]  /*25f0*/  STS [R22], R17 ;  /* 0x0000001116007388 */ /* 0x000fe80000000800 */
[----:B------:R1:W-:Y:S04]  /*2600*/  STS [R22+0x880], R27 ;  /* 0x0008801b16007388 */ /* 0x0003e80000000800 */
[----:B------:R3:W-:Y:S04]  /*2610*/  STS [R22+0x10], R29 ;  /* 0x0000101d16007388 */ /* 0x0007e80000000800 */
[----:B------:R-:W-:Y:S01]  /*2620*/  STS [R22+0x890], R31 ;  /* 0x0008901f16007388 */ /* 0x000fe20000000800 */
[C---:B-1----:R-:W-:Y:S01]  /*2630*/  IMAD R27, R25.reuse, 0xc00, R0 ;  /* 0x00000c00191b7824 */ /* 0x042fe200078e0200 */
[----:B------:R-:W-:-:S02]  /*2640*/  LOP3.LUT R0, R25, 0x38, RZ, 0xfc, !PT ;  /* 0x0000003819007812 */ /* 0x000fc400078efcff */
[----:B------:R1:W-:Y:S01]  /*2650*/  STS [R22+0x20], R19 ;  /* 0x0000201316007388 */ /* 0x0003e20000000800 */
[----:B------:R-:W-:-:S03]  /*2660*/  IMAD.WIDE R16, R27, 0x2, R2 ;  /* 0x000000021b107825 */ /* 0x000fc600078e0202 */
[----:B------:R4:W-:Y:S01]  /*2670*/  STS [R22+0x8a0], R21 ;  /* 0x0008a01516007388 */ /* 0x0009e20000000800 */
[----:B---3--:R-:W-:-:S03]  /*2680*/  VIADD R29, R27, 0x18000 ;  /* 0x000180001b1d7836 */ /* 0x008fc60000000000 */
[----:B------:R3:W-:Y:S01]  /*2690*/  STS [R22+0x30], R23 ;  /* 0x0000301716007388 */ /* 0x0007e20000000800 */
[----:B-1----:R-:W-:-:S03]  /*26a0*/  VIADD R19, R27, 0x6000 ;  /* 0x000060001b137836 */ /* 0x002fc60000000000 */
[----:B------:R-:W-:Y:S01]  /*26b0*/  STS [R22+0x8b0], R153 ;  /* 0x0008b09916007388 */ /* 0x000fe20000000800 */
[----:B----4-:R-:W-:-:S03]  /*26c0*/  VIADD R21, R27, 0xc000 ;  /* 0x0000c0001b157836 */ /* 0x010fc60000000000 */
[----:B------:R-:W-:Y:S01]  /*26d0*/  STS [R22+0x40], R155 ;  /* 0x0000409b16007388 */ /* 0x000fe20000000800 */
[----:B------:R-:W-:-:S03]  /*26e0*/  IMAD.WIDE R18, R19, 0x2, R2 ;  /* 0x0000000213127825 */ /* 0x000fc600078e0202 */
[----:B------:R-:W-:Y:S01]  /*26f0*/  STS [R22+0x8c0], R157 ;  /* 0x0008c09d16007388 */ /* 0x000fe20000000800 */
[----:B---3--:R-:W-:-:S03]  /*2700*/  VIADD R23, R27, 0x12000 ;  /* 0x000120001b177836 */ /* 0x008fc60000000000 */
        /* <DEDUP_REMOVED lines=21> */
[----:B------:R1:W-:Y:S01]  /*2860*/  STS [R22+0x970], R87 ;  /* 0x0009705716007388 */ /* 0x0003e20000000800 */
[----:B------:R-:W-:Y:S01]  /*2870*/  BAR.SYNC.DEFER_BLOCKING 0x0 ;  /* 0x0000000000007b1d */ /* 0x000fe20000010000 */
[----:B-1----:R-:W-:-:S05]  /*2880*/  LOP3.LUT R22, R25, 0x40, RZ, 0xfc, !PT ;  /* 0x0000004019167812 */ /* 0x002fca00078efcff */
[----:B------:R-:W1:Y:S04]  /*2890*/  LDS.128 R52, [R26] ;  /* 0x000000001a347984 */ /* 0x000e680000000c00 */
[----:B--2---:R2:W-:Y:S01]  /*28a0*/  @P3 STG.E.128 desc[UR30][R16.64], R32 ;  /* 0x0000002010003986 */ /* 0x0045e2000c101d1e */
[----:B------:R-:W-:Y:S01]  /*28b0*/  ISETP.LT.AND P3, PT, R20, 0x1000, !P0 ;  /* 0x000010001400780c */ /* 0x000fe20004761270 */
[----:B------:R-:W-:Y:S02]  /*28c0*/  IMAD.WIDE R20, R21, 0x2, R2 ;  /* 0x0000000215147825 */ /* 0x000fe400078e0202 */
[----:B------:R-:W3:Y:S04]  /*28d0*/  LDS.128 R56, [R26+0x880] ;  /* 0x000880001a387984 */ /* 0x000ee80000000c00 */
[----:B------:R4:W-:Y:S01]  /*28e0*/  @P2 STG.E.128 desc[UR30][R18.64], R36 ;  /* 0x0000002412002986 */ /* 0x0009e2000c101d1e */
[----:B------:R-:W-:-:S02]  /*28f0*/  ISETP.LT.AND P2, PT, R0, 0x1000, !P0 ;  /* 0x000010000000780c */ /* 0x000fc40004741270 */
[----:B------:R-:W-:Y:S01]  /*2900*/  LOP3.LUT R0, R25, 0x48, RZ, 0xfc, !PT ;  /* 0x0000004819007812 */ /* 0x000fe200078efcff */
[----:B------:R-:W3:Y:S04]  /*2910*/  LDS.128 R32, [R26+0x1100] ;  /* 0x001100001a207984 */ /* 0x000ee80000000c00 */
[----:B------:R-:W3:Y:S01]  /*2920*/  LDS.128 R36, [R26+0x1980] ;  /* 0x001980001a247984 */ /* 0x000ee20000000c00 */
[----:B--2---:R-:W-:-:S03]  /*2930*/  IMAD.WIDE R16, R23, 0x2, R2 ;  /* 0x0000000217107825 */ /* 0x004fc600078e0202 */
[----:B------:R-:W2:Y:S01]  /*2940*/  LDS.128 R60, [R26+0x2200] ;  /* 0x002200001a3c7984 */ /* 0x000ea20000000c00 */
[----:B------:R-:W-:-:S03]  /*2950*/  VIADD R23, R27, 0x1e000 ;  /* 0x0001e0001b177836 */ /* 0x000fc60000000000 */
[----:B------:R1:W-:Y:S01]  /*2960*/  @P1 STG.E.128 desc[UR30][R20.64], R40 ;  /* 0x0000002814001986 */ /* 0x0003e2000c101d1e */
[----:B------:R-:W-:Y:S01]  /*2970*/  ISETP.LT.AND P1, PT, R22, 0x1000, !P0 ;  /* 0x000010001600780c */ /* 0x000fe20004721270 */
[----:B----4-:R-:W-:Y:S01]  /*2980*/  IMAD.WIDE R18, R29, 0x2, R2 ;  /* 0x000000021d127825 */ /* 0x010fe200078e0202 */
[----:B------:R-:W-:Y:S01]  /*2990*/  LOP3.LUT R22, R25, 0x58, RZ, 0xfc, !PT ;  /* 0x0000005819167812 */ /* 0x000fe200078efcff */
[----:B------:R-:W4:Y:S02]  /*29a0*/  LDS.128 R64, [R26+0x2a80] ;  /* 0x002a80001a407984 */ /* 0x000f240000000c00 */
[----:B------:R-:W-:Y:S02]  /*29b0*/  VIADD R29, R27, 0x36000 ;  /* 0x000360001b1d7836 */ /* 0x000fe40000000000 */
[----:B------:R-:W2:Y:S04]  /*29c0*/  LDS.128 R40, [R26+0x3300] ;  /* 0x003300001a287984 */ /* 0x000ea80000000c00 */
[----:B-----5:R5:W-:Y:S01]  /*29d0*/  @P6 STG.E.128 desc[UR30][R16.64], R44 ;  /* 0x0000002c10006986 */ /* 0x020be2000c101d1e */
[----:B------:R-:W-:-:S02]  /*29e0*/  ISETP.LT.AND P6, PT, R0, 0x1000, !P0 ;  /* 0x000010000000780c */ /* 0x000fc400047c1270 */
[----:B------:R-:W-:Y:S01]  /*29f0*/  LOP3.LUT R0, R25, 0x50, RZ, 0xfc, !PT ;  /* 0x0000005019007812 */ /* 0x000fe200078efcff */
[----:B------:R3:W-:Y:S01]  /*2a00*/  @P5 STG.E.128 desc[UR30][R18.64], R48 ;  /* 0x0000003012005986 */ /* 0x0007e2000c101d1e */
[----:B-1----:R-:W-:Y:S02]  /*2a10*/  VIADD R21, R27, 0x24000 ;  /* 0x000240001b157836 */ /* 0x002fe40000000000 */
[----:B------:R-:W-:Y:S02]  /*2a20*/  ISETP.LT.AND P5, PT, R0, 0x1000, !P0 ;  /* 0x000010000000780c */ /* 0x000fe400047a1270 */
[----:B------:R-:W-:Y:S01]  /*2a30*/  LOP3.LUT R0, R25, 0x60, RZ, 0xfc, !PT ;  /* 0x0000006019007812 */ /* 0x000fe200078efcff */
[----:B-----5:R-:W-:-:S04]  /*2a40*/  IMAD.WIDE R16, R23, 0x2, R2 ;  /* 0x0000000217107825 */ /* 0x020fc800078e0202 */
[----:B------:R-:W-:Y:S01]  /*2a50*/  VIADD R23, R27, 0x2a000 ;  /* 0x0002a0001b177836 */ /* 0x000fe20000000000 */
[----:B------:R5:W-:Y:S01]  /*2a60*/  @P4 STG.E.128 desc[UR30][R16.64], R12 ;  /* 0x0000000c10004986 */ /* 0x000be2000c101d1e */
[----:B---3--:R-:W-:Y:S01]  /*2a70*/  IMAD.WIDE R18, R21, 0x2, R2 ;  /* 0x0000000215127825 */ /* 0x008fe200078e0202 */
[----:B------:R-:W-:-:S03]  /*2a80*/  ISETP.LT.AND P4, PT, R22, 0x1000, !P0 ;  /* 0x000010001600780c */ /* 0x000fc60004781270 */
[--C-:B------:R-:W-:Y:S01]  /*2a90*/  IMAD.WIDE R20, R23, 0x2, R2.reuse ;  /* 0x0000000217147825 */ /* 0x100fe200078e0202 */
[----:B------:R3:W-:Y:S01]  /*2aa0*/  @P3 STG.E.128 desc[UR30][R18.64], R8 ;  /* 0x0000000812003986 */ /* 0x0007e2000c101d1e */
[----:B------:R-:W-:Y:S02]  /*2ab0*/  ISETP.LT.AND P3, PT, R0, 0x1000, !P0 ;  /* 0x000010000000780c */ /* 0x000fe40004761270 */
[----:B------:R-:W-:Y:S01]  /*2ac0*/  VIADD R23, R27, 0x30000 ;  /* 0x000300001b177836 */ /* 0x000fe20000000000 */
[C---:B------:R-:W-:Y:S01]  /*2ad0*/  LOP3.LUT R0, R25.reuse, 0x70, RZ, 0xfc, !PT ;  /* 0x0000007019007812 */ /* 0x040fe200078efcff */
[----:B------:R2:W-:Y:S01]  /*2ae0*/  @P2 STG.E.128 desc[UR30][R20.64], R4 ;  /* 0x0000000414002986 */ /* 0x0005e2000c101d1e */
[----:B------:R-:W-:Y:S01]  /*2af0*/  LOP3.LUT R25, R25, 0x78, RZ, 0xfc, !PT ;  /* 0x0000007819197812 */ /* 0x000fe200078efcff */
[----:B------:R-:W-:Y:S01]  /*2b00*/  IMAD.WIDE R22, R23, 0x2, R2 ;  /* 0x0000000217167825 */ /* 0x000fe200078e0202 */
[----:B------:R-:W-:-:S04]  /*2b10*/  ISETP.LT.AND P2, PT, R24, 0x1000, !P0 ;  /* 0x000010001800780c */ /* 0x000fc80004741270 */
[----:B------:R1:W-:Y:S01]  /*2b20*/  @P1 STG.E.128 desc[UR30][R22.64], R52 ;  /* 0x0000003416001986 */ /* 0x0003e2000c101d1e */
[----:B------:R-:W-:Y:S01]  /*2b30*/  ISETP.LT.AND P1, PT, R0, 0x1000, !P0 ;  /* 0x000010000000780c */ /* 0x000fe20004721270 */
[----:B-----5:R-:W-:Y:S01]  /*2b40*/  IMAD.WIDE R12, R29, 0x2, R2 ;  /* 0x000000021d0c7825 */ /* 0x020fe200078e0202 */
[----:B------:R-:W-:-:S03]  /*2b50*/  ISETP.LT.AND P0, PT, R25, 0x1000, !P0 ;  /* 0x000010001900780c */ /* 0x000fc60004701270 */
[C---:B---3--:R-:W-:Y:S01]  /*2b60*/  VIADD R9, R27.reuse, 0x48000 ;  /* 0x000480001b097836 */ /* 0x048fe20000000000 */
[----:B------:R1:W-:Y:S01]  /*2b70*/  @P6 STG.E.128 desc[UR30][R12.64], R56 ;  /* 0x000000380c006986 */ /* 0x0003e2000c101d1e */
[C---:B------:R-:W-:Y:S02]  /*2b80*/  VIADD R11, R27.reuse, 0x4e000 ;  /* 0x0004e0001b0b7836 */ /* 0x040fe40000000000 */
[C---:B------:R-:W-:Y:S02]  /*2b90*/  VIADD R15, R27.reuse, 0x54000 ;  /* 0x000540001b0f7836 */ /* 0x040fe40000000000 */
[C---:B--2---:R-:W-:Y:S02]  /*2ba0*/  VIADD R5, R27.reuse, 0x3c000 ;  /* 0x0003c0001b057836 */ /* 0x044fe40000000000 */
[----:B------:R-:W-:Y:S02]  /*2bb0*/  VIADD R7, R27, 0x42000 ;  /* 0x000420001b077836 */ /* 0x000fe40000000000 */
[----:B------:R-:W-:-:S04]  /*2bc0*/  IMAD.WIDE R4, R5, 0x2, R2 ;  /* 0x0000000205047825 */ /* 0x000fc800078e0202 */
[--C-:B------:R-:W-:Y:S01]  /*2bd0*/  IMAD.WIDE R6, R7, 0x2, R2.reuse ;  /* 0x0000000207067825 */ /* 0x100fe200078e0202 */
[----:B------:R1:W-:Y:S03]  /*2be0*/  @P5 STG.E.128 desc[UR30][R4.64], R32 ;  /* 0x0000002004005986 */ /* 0x0003e6000c101d1e */
[--C-:B------:R-:W-:Y:S01]  /*2bf0*/  IMAD.WIDE R8, R9, 0x2, R2.reuse ;  /* 0x0000000209087825 */ /* 0x100fe200078e0202 */
[----:B------:R1:W-:Y:S03]  /*2c00*/  @P4 STG.E.128 desc[UR30][R6.64], R36 ;  /* 0x0000002406004986 */ /* 0x0003e6000c101d1e */
[--C-:B------:R-:W-:Y:S01]  /*2c10*/  IMAD.WIDE R10, R11, 0x2, R2.reuse ;  /* 0x000000020b0a7825 */ /* 0x100fe200078e0202 */
[----:B------:R1:W-:Y:S03]  /*2c20*/  @P3 STG.E.128 desc[UR30][R8.64], R60 ;  /* 0x0000003c08003986 */ /* 0x0003e6000c101d1e */
[----:B------:R-:W-:Y:S01]  /*2c30*/  IMAD.WIDE R14, R15, 0x2, R2 ;  /* 0x000000020f0e7825 */ /* 0x000fe200078e0202 */
[----:B----4-:R1:W-:Y:S04]  /*2c40*/  @P2 STG.E.128 desc[UR30][R10.64], R64 ;  /* 0x000000400a002986 */ /* 0x0103e8000c101d1e */
[----:B------:R1:W-:Y:S01]  /*2c50*/  @P1 STG.E.128 desc[UR30][R14.64], R40 ;  /* 0x000000280e001986 */ /* 0x0003e2000c101d1e */
[----:B------:R-:W-:Y:S05]  /*2c60*/  @!P0 EXIT ;  /* 0x000000000000894d */ /* 0x000fea0003800000 */
[----:B-1----:R-:W1:Y:S01]  /*2c70*/  LDS.128 R4, [R26+0x3b80] ;  /* 0x003b80001a047984 */ /* 0x002e620000000c00 */
[----:B------:R-:W-:-:S04]  /*2c80*/  VIADD R27, R27, 0x5a000 ;  /* 0x0005a0001b1b7836 */ /* 0x000fc80000000000 */
[----:B------:R-:W-:-:S05]  /*2c90*/  IMAD.WIDE R2, R27, 0x2, R2 ;  /* 0x000000021b027825 */ /* 0x000fca00078e0202 */
[----:B-1----:R-:W-:Y:S01]  /*2ca0*/  STG.E.128 desc[UR30][R2.64], R4 ;  /* 0x0000000402007986 */ /* 0x002fe2000c101d1e */
[----:B------:R-:W-:Y:S05]  /*2cb0*/  EXIT ;  /* 0x000000000000794d */ /* 0x000fea0003800000 */
.L_x_1:
[----:B------:R-:W-:-:S00]  /*2cc0*/  BRA `(.L_x_1) ;  /* 0xfffffffc00fc7947 */ /* 0x000fc0000383ffff */
[----:B------:R-:W-:-:S00]  /*2cd0*/  NOP ;  /* 0x0000000000007918 */ /* 0x000fc00000000000 */
        /* <DEDUP_REMOVED lines=10> */
.L_x_2:


//--------------------- .nv.shared.triton_mm      --------------------------
	.section	.nv.shared.triton_mm,"aw",@nobits
	.sectionflags	@""
	.align	16
	.zero		1024


//--------------------- .nv.constant0.triton_mm   --------------------------
	.section	.nv.constant0.triton_mm,"a",@progbits
	.sectionflags	@""
	.align	4
.nv.constant0.triton_mm:
	.zero		552
